	.target	sm_90a

	.elftype	@"ET_EXEC"


//--------------------- .note.nv.tkinfo           --------------------------
	.section	.note.nv.tkinfo,"",@"SHT_NOTE"
	.sectionflags	@"SHF_NOTE_NV_TKINFO"
	.tkinfo
        /*0018*/ 	.word	0x00000002
        /*0030*/ 	.string	""
        /*0030*/ 	.string	"ptxas"
        /*0030*/ 	.string	"Cuda compilation tools, release 13.0, V13.0.88"
        /*0030*/ 	.string	"Build cuda_13.0.r13.0/compiler.36424714_0"
        /*0030*/ 	.string	"-arch sm_90a -m 64 "



//--------------------- .note.nv.cuinfo           --------------------------
	.section	.note.nv.cuinfo,"",@"SHT_NOTE"
	.sectionflags	@"SHF_NOTE_NV_CUINFO"
        /*0018*/ 	.short	0x0002
        /*001a*/ 	.short	0x005a
        /*001c*/ 	.short	0x0082
	.zero		2


//--------------------- .nv.info                  --------------------------
	.section	.nv.info,"",@"SHT_CUDA_INFO"
	.align	4


	//----- nvinfo : EIATTR_REGCOUNT
	.align		4
        /*0000*/ 	.byte	0x04, 0x2f
        /*0002*/ 	.short	(.L_15 - .L_14)
	.align		4
.L_14:
        /*0004*/ 	.word	index@(_ZN7cutlass13device_kernelINS_4gemm6kernel13GemmUniversalIN4cute5tupleIJiiiiEEENS1_10collective13CollectiveMmaINS1_34MainloopSm90TmaGmmaWarpSpecializedILi3ENS5_IJNS4_1CILi1EEENSA_ILi2EEESB_EEENS1_35KernelTmaWarpSpecializedCooperativeEEENS5_IJNSA_ILi256EEENSA_ILi128EEENSA_ILi64EEEEEENS_10bfloat16_tENS5_IJlSB_lEEESK_SL_NS4_8TiledMMAINS4_8MMA_AtomIJNS4_4SM904GMMA28MMA_64x128x16_F32BF16BF16_SSILNSP_5MajorE0ELSR_0ELNSP_7ScaleInE1ELSS_1EEEEEENS4_6LayoutINS5_IJSC_SB_SB_EEENS5_IJSB_NSA_ILi0EEESX_EEEEENS5_IJNS4_10UnderscoreES10_S10_EEEEENS4_23SM90_TMA_LOAD_MULTICASTENS4_14ComposedLayoutINS4_7SwizzleILi3ELi4ELi3EEENS4_18smem_ptr_flag_bitsILi16EEENSV_INS5_IJNSA_ILi8EEESI_EEENS5_IJSI_SB_EEEEEEEvNS4_8identityENS4_13SM90_TMA_LOADES1D_vS1E_EENS_8epilogue10collective6detail29Sm90TmaWarpSpecializedAdapterINS1I_15DefaultEpilogueISK_SL_SL_NS1H_6thread17LinearCombinationISK_Li1EffLNS1M_9ScaleType4KindE0ELNS_15FloatRoundStyleE2ESK_EENS1_15EpilogueDefaultEEEEEvvEEEEvNT_6ParamsE)
        /*0008*/ 	.word	0x000000a8


	//----- nvinfo : EIATTR_FRAME_SIZE
	.align		4
.L_15:
        /*000c*/ 	.byte	0x04, 0x11
        /*000e*/ 	.short	(.L_17 - .L_16)
	.align		4
.L_16:
        /*0010*/ 	.word	index@(_ZN7cutlass13device_kernelINS_4gemm6kernel13GemmUniversalIN4cute5tupleIJiiiiEEENS1_10collective13CollectiveMmaINS1_34MainloopSm90TmaGmmaWarpSpecializedILi3ENS5_IJNS4_1CILi1EEENSA_ILi2EEESB_EEENS1_35KernelTmaWarpSpecializedCooperativeEEENS5_IJNSA_ILi256EEENSA_ILi128EEENSA_ILi64EEEEEENS_10bfloat16_tENS5_IJlSB_lEEESK_SL_NS4_8TiledMMAINS4_8MMA_AtomIJNS4_4SM904GMMA28MMA_64x128x16_F32BF16BF16_SSILNSP_5MajorE0ELSR_0ELNSP_7ScaleInE1ELSS_1EEEEEENS4_6LayoutINS5_IJSC_SB_SB_EEENS5_IJSB_NSA_ILi0EEESX_EEEEENS5_IJNS4_10UnderscoreES10_S10_EEEEENS4_23SM90_TMA_LOAD_MULTICASTENS4_14ComposedLayoutINS4_7SwizzleILi3ELi4ELi3EEENS4_18smem_ptr_flag_bitsILi16EEENSV_INS5_IJNSA_ILi8EEESI_EEENS5_IJSI_SB_EEEEEEEvNS4_8identityENS4_13SM90_TMA_LOADES1D_vS1E_EENS_8epilogue10collective6detail29Sm90TmaWarpSpecializedAdapterINS1I_15DefaultEpilogueISK_SL_SL_NS1H_6thread17LinearCombinationISK_Li1EffLNS1M_9ScaleType4KindE0ELNS_15FloatRoundStyleE2ESK_EENS1_15EpilogueDefaultEEEEEvvEEEEvNT_6ParamsE)
        /*0014*/ 	.word	0x00000000


	//----- nvinfo : EIATTR_MIN_STACK_SIZE
	.align		4
.L_17:
        /*0018*/ 	.byte	0x04, 0x12
        /*001a*/ 	.short	(.L_19 - .L_18)
	.align		4
.L_18:
        /*001c*/ 	.word	index@(_ZN7cutlass13device_kernelINS_4gemm6kernel13GemmUniversalIN4cute5tupleIJiiiiEEENS1_10collective13CollectiveMmaINS1_34MainloopSm90TmaGmmaWarpSpecializedILi3ENS5_IJNS4_1CILi1EEENSA_ILi2EEESB_EEENS1_35KernelTmaWarpSpecializedCooperativeEEENS5_IJNSA_ILi256EEENSA_ILi128EEENSA_ILi64EEEEEENS_10bfloat16_tENS5_IJlSB_lEEESK_SL_NS4_8TiledMMAINS4_8MMA_AtomIJNS4_4SM904GMMA28MMA_64x128x16_F32BF16BF16_SSILNSP_5MajorE0ELSR_0ELNSP_7ScaleInE1ELSS_1EEEEEENS4_6LayoutINS5_IJSC_SB_SB_EEENS5_IJSB_NSA_ILi0EEESX_EEEEENS5_IJNS4_10UnderscoreES10_S10_EEEEENS4_23SM90_TMA_LOAD_MULTICASTENS4_14ComposedLayoutINS4_7SwizzleILi3ELi4ELi3EEENS4_18smem_ptr_flag_bitsILi16EEENSV_INS5_IJNSA_ILi8EEESI_EEENS5_IJSI_SB_EEEEEEEvNS4_8identityENS4_13SM90_TMA_LOADES1D_vS1E_EENS_8epilogue10collective6detail29Sm90TmaWarpSpecializedAdapterINS1I_15DefaultEpilogueISK_SL_SL_NS1H_6thread17LinearCombinationISK_Li1EffLNS1M_9ScaleType4KindE0ELNS_15FloatRoundStyleE2ESK_EENS1_15EpilogueDefaultEEEEEvvEEEEvNT_6ParamsE)
        /*0020*/ 	.word	0x00000000
.L_19:


//--------------------- .nv.compat                --------------------------
	.section	.nv.compat,"",@"SHT_CUDA_COMPAT_INFO"
	.align	4
        /*0000*/ 	.byte	0x02, 0x09, 0x01, 0x00, 0x02, 0x02, 0x04, 0x00, 0x02, 0x05, 0x05, 0x00, 0x03, 0x07, 0x01, 0x01
        /*0010*/ 	.byte	0x02, 0x03, 0x01, 0x00, 0x02, 0x06, 0x01, 0x00, 0x04, 0x0b, 0x08, 0x00, 0x00, 0x00, 0x00, 0x00
        /*0020*/ 	.byte	0x00, 0x00, 0x00, 0x00


//--------------------- .nv.info._ZN7cutlass13device_kernelINS_4gemm6kernel13GemmUniversalIN4cute5tupleIJiiiiEEENS1_10collective13CollectiveMmaINS1_34MainloopSm90TmaGmmaWarpSpecializedILi3ENS5_IJNS4_1CILi1EEENSA_ILi2EEESB_EEENS1_35KernelTmaWarpSpecializedCooperativeEEENS5_IJNSA_ILi256EEENSA_ILi128EEENSA_ILi64EEEEEENS_10bfloat16_tENS5_IJlSB_lEEESK_SL_NS4_8TiledMMAINS4_8MMA_AtomIJNS4_4SM904GMMA28MMA_64x128x16_F32BF16BF16_SSILNSP_5MajorE0ELSR_0ELNSP_7ScaleInE1ELSS_1EEEEEENS4_6LayoutINS5_IJSC_SB_SB_EEENS5_IJSB_NSA_ILi0EEESX_EEEEENS5_IJNS4_10UnderscoreES10_S10_EEEEENS4_23SM90_TMA_LOAD_MULTICASTENS4_14ComposedLayoutINS4_7SwizzleILi3ELi4ELi3EEENS4_18smem_ptr_flag_bitsILi16EEENSV_INS5_IJNSA_ILi8EEESI_EEENS5_IJSI_SB_EEEEEEEvNS4_8identityENS4_13SM90_TMA_LOADES1D_vS1E_EENS_8epilogue10collective6detail29Sm90TmaWarpSpecializedAdapterINS1I_15DefaultEpilogueISK_SL_SL_NS1H_6thread17LinearCombinationISK_Li1EffLNS1M_9ScaleType4KindE0ELNS_15FloatRoundStyleE2ESK_EENS1_15EpilogueDefaultEEEEEvvEEEEvNT_6ParamsE --------------------------
	.section	.nv.info._ZN7cutlass13device_kernelINS_4gemm6kernel13GemmUniversalIN4cute5tupleIJiiiiEEENS1_10collective13CollectiveMmaINS1_34MainloopSm90TmaGmmaWarpSpecializedILi3ENS5_IJNS4_1CILi1EEENSA_ILi2EEESB_EEENS1_35KernelTmaWarpSpecializedCooperativeEEENS5_IJNSA_ILi256EEENSA_ILi128EEENSA_ILi64EEEEEENS_10bfloat16_tENS5_IJlSB_lEEESK_SL_NS4_8TiledMMAINS4_8MMA_AtomIJNS4_4SM904GMMA28MMA_64x128x16_F32BF16BF16_SSILNSP_5MajorE0ELSR_0ELNSP_7ScaleInE1ELSS_1EEEEEENS4_6LayoutINS5_IJSC_SB_SB_EEENS5_IJSB_NSA_ILi0EEESX_EEEEENS5_IJNS4_10UnderscoreES10_S10_EEEEENS4_23SM90_TMA_LOAD_MULTICASTENS4_14ComposedLayoutINS4_7SwizzleILi3ELi4ELi3EEENS4_18smem_ptr_flag_bitsILi16EEENSV_INS5_IJNSA_ILi8EEESI_EEENS5_IJSI_SB_EEEEEEEvNS4_8identityENS4_13SM90_TMA_LOADES1D_vS1E_EENS_8epilogue10collective6detail29Sm90TmaWarpSpecializedAdapterINS1I_15DefaultEpilogueISK_SL_SL_NS1H_6thread17LinearCombinationISK_Li1EffLNS1M_9ScaleType4KindE0ELNS_15FloatRoundStyleE2ESK_EENS1_15EpilogueDefaultEEEEEvvEEEEvNT_6ParamsE,"",@"SHT_CUDA_INFO"
	.sectionflags	@""
	.align	4


	//----- nvinfo : EIATTR_CUDA_API_VERSION
	.align		4
        /*0000*/ 	.byte	0x04, 0x37
        /*0002*/ 	.short	(.L_21 - .L_20)
.L_20:
        /*0004*/ 	.word	0x00000082


	//----- nvinfo : EIATTR_KPARAM_INFO
	.align		4
.L_21:
        /*0008*/ 	.byte	0x04, 0x17
        /*000a*/ 	.short	(.L_23 - .L_22)
.L_22:
        /*000c*/ 	.word	0x00000000
        /*0010*/ 	.short	0x0000
        /*0012*/ 	.short	0x0070
        /*0014*/ 	.byte	0x00, 0xf0, 0x01, 0x10


	//----- nvinfo : EIATTR_SPARSE_MMA_MASK
	.align		4
.L_23:
        /*0018*/ 	.byte	0x03, 0x50
        /*001a*/ 	.short	0x0000


	//----- nvinfo : EIATTR_MAXREG_COUNT
	.align		4
        /*001c*/ 	.byte	0x03, 0x1b
        /*001e*/ 	.short	0x00a8


	//----- nvinfo : EIATTR_NUM_BARRIERS
	.align		4
        /*0020*/ 	.byte	0x02, 0x4c
        /*0022*/ 	.byte	0x01
	.zero		1


	//----- nvinfo : EIATTR_EXTERNS
	.align		4
        /*0024*/ 	.byte	0x04, 0x0f
        /*0026*/ 	.short	(.L_25 - .L_24)


	//   ....[0]....
	.align		4
.L_24:
        /*0028*/ 	.word	index@(__assertfail)


	//----- nvinfo : EIATTR_MERCURY_ISA_VERSION
	.align		4
.L_25:
        /*002c*/ 	.byte	0x03, 0x5f
        /*002e*/ 	.short	0x0101


	//----- nvinfo : EIATTR_INT_WARP_WIDE_INSTR_OFFSETS
	.align		4
        /*0030*/ 	.byte	0x04, 0x31
        /*0032*/ 	.short	(.L_27 - .L_26)


	//   ....[0]....
.L_26:
        /*0034*/ 	.word	0x00000450


	//   ....[1]....
        /*0038*/ 	.word	0x00000470


	//   ....[2]....
        /*003c*/ 	.word	0x00000620


	//----- nvinfo : EIATTR_COOP_GROUP_MASK_REGIDS
	.align		4
.L_27:
        /*0040*/ 	.byte	0x04, 0x29
        /*0042*/ 	.short	(.L_29 - .L_28)


	//   ....[0]....
.L_28:
        /*0044*/ 	.word	0xffffffff


	//   ....[1]....
        /*0048*/ 	.word	0xffffffff


	//   ....[2]....
        /*004c*/ 	.word	0xffffffff


	//   ....[3]....
        /*0050*/ 	.word	0xffffffff


	//   ....[4]....
        /*0054*/ 	.word	0xffffffff


	//   ....[5]....
        /*0058*/ 	.word	0xffffffff


	//----- nvinfo : EIATTR_COOP_GROUP_INSTR_OFFSETS
	.align		4
.L_29:
        /*005c*/ 	.byte	0x04, 0x28
        /*005e*/ 	.short	(.L_31 - .L_30)


	//   ....[0]....
.L_30:
        /*0060*/ 	.word	0x00000060


	//   ....[1]....
        /*0064*/ 	.word	0x00000070


	//   ....[2]....
        /*0068*/ 	.word	0x00000130


	//   ....[3]....
        /*006c*/ 	.word	0x000002a0


	//   ....[4]....
        /*0070*/ 	.word	0x00000760


	//   ....[5]....
        /*0074*/ 	.word	0x000011b0


	//----- nvinfo : EIATTR_REG_RECONFIG
	.align		4
.L_31:
        /*0078*/ 	.byte	0x01, 0x54
	.zero		2


	//----- nvinfo : EIATTR_SYSCALL_OFFSETS
	.align		4
        /*007c*/ 	.byte	0x04, 0x46
        /*007e*/ 	.short	(.L_33 - .L_32)


	//   ....[0]....
.L_32:
        /*0080*/ 	.word	0x00001370


	//----- nvinfo : EIATTR_MBARRIER_INSTR_OFFSETS
	.align		4
.L_33:
        /*0084*/ 	.byte	0x04, 0x39
        /*0086*/ 	.short	(.L_35 - .L_34)


	//   ....[0]....
.L_34:
        /*0088*/ 	.word	0x00000230
        /*008c*/ 	.word	0x000000ff
        /*0090*/ 	.word	0x00000000
        /*0094*/ 	.short	0x0100
        /*0096*/ 	.byte	0x08
	.zero		1


	//   ....[1]....
        /*0098*/ 	.word	0x00000240
        /*009c*/ 	.word	0x000000ff
        /*00a0*/ 	.word	0x00000018
        /*00a4*/ 	.short	0x0100
        /*00a6*/ 	.byte	0x08
	.zero		1


	//   ....[2]....
        /*00a8*/ 	.word	0x00000250
        /*00ac*/ 	.word	0x000000ff
        /*00b0*/ 	.word	0x00000008
        /*00b4*/ 	.short	0x0100
        /*00b6*/ 	.byte	0x08
	.zero		1


	//   ....[3]....
        /*00b8*/ 	.word	0x00000260
        /*00bc*/ 	.word	0x000000ff
        /*00c0*/ 	.word	0x00000020
        /*00c4*/ 	.short	0x0100
        /*00c6*/ 	.byte	0x08
	.zero		1


	//   ....[4]....
        /*00c8*/ 	.word	0x00000270
        /*00cc*/ 	.word	0x000000ff
        /*00d0*/ 	.word	0x00000010
        /*00d4*/ 	.short	0x0100
        /*00d6*/ 	.byte	0x08
	.zero		1


	//   ....[5]....
        /*00d8*/ 	.word	0x00000280
        /*00dc*/ 	.word	0x000000ff
        /*00e0*/ 	.word	0x00000028
        /*00e4*/ 	.short	0x0100
        /*00e6*/ 	.byte	0x08
	.zero		1


	//   ....[6]....
        /*00e8*/ 	.word	0x000006a0
        /*00ec*/ 	.word	0x000000ff
        /*00f0*/ 	.word	0x00000040
        /*00f4*/ 	.short	0x0100
        /*00f6*/ 	.byte	0x06
	.zero		1


	//   ....[7]....
        /*00f8*/ 	.word	0x00000710
        /*00fc*/ 	.word	0x000000ff
        /*0100*/ 	.word	0x00000048
        /*0104*/ 	.short	0x0100
        /*0106*/ 	.byte	0x06
	.zero		1


	//   ....[8]....
        /*0108*/ 	.word	0x00001430
        /*010c*/ 	.word	0x00000003
        /*0110*/ 	.word	0x00000000
        /*0114*/ 	.short	0x010a
        /*0116*/ 	.byte	0x3f
	.zero		1


	//   ....[9]....
        /*0118*/ 	.word	0x00001470
        /*011c*/ 	.word	0x00000003
        /*0120*/ 	.word	0x00000000
        /*0124*/ 	.short	0x010a
        /*0126*/ 	.byte	0x3f
	.zero		1


	//   ....[10]....
        /*0128*/ 	.word	0x00001980
        /*012c*/ 	.word	0x00000005
        /*0130*/ 	.word	0x00000000
        /*0134*/ 	.short	0x010a
        /*0136*/ 	.byte	0x3f
	.zero		1


	//   ....[11]....
        /*0138*/ 	.word	0x000019c0
        /*013c*/ 	.word	0x00000005
        /*0140*/ 	.word	0x00000000
        /*0144*/ 	.short	0x010a
        /*0146*/ 	.byte	0x3f
	.zero		1


	//   ....[12]....
        /*0148*/ 	.word	0x00001d60
        /*014c*/ 	.word	0x00000005
        /*0150*/ 	.word	0x00000000
        /*0154*/ 	.short	0x0101
        /*0156*/ 	.byte	0x3f
	.zero		1


	//   ....[13]....
        /*0158*/ 	.word	0x00001f80
        /*015c*/ 	.word	0x00000003
        /*0160*/ 	.word	0x00000000
        /*0164*/ 	.short	0x0101
        /*0166*/ 	.byte	0x3f
	.zero		1


	//   ....[14]....
        /*0168*/ 	.word	0x0000b7c0
        /*016c*/ 	.word	0x00000016
        /*0170*/ 	.word	0x00000018
        /*0174*/ 	.short	0x010a
        /*0176*/ 	.byte	0x3f
	.zero		1


	//   ....[15]....
        /*0178*/ 	.word	0x0000bb20
        /*017c*/ 	.word	0x00000003
        /*0180*/ 	.word	0x00000048
        /*0184*/ 	.short	0x0101
        /*0186*/ 	.byte	0x3f
	.zero		1


	//   ....[16]....
        /*0188*/ 	.word	0x0000c270
        /*018c*/ 	.word	0x00000007
        /*0190*/ 	.word	0x00000000
        /*0194*/ 	.short	0x010a
        /*0196*/ 	.byte	0x3f
	.zero		1


	//   ....[17]....
        /*0198*/ 	.word	0x0000c2f0
        /*019c*/ 	.word	0x00000006
        /*01a0*/ 	.word	0x00000000
        /*01a4*/ 	.short	0x010a
        /*01a6*/ 	.byte	0x3f
	.zero		1


	//   ....[18]....
        /*01a8*/ 	.word	0x0000c380
        /*01ac*/ 	.word	0x00000003
        /*01b0*/ 	.word	0x00000000
        /*01b4*/ 	.short	0x010a
        /*01b6*/ 	.byte	0x3f
	.zero		1


	//   ....[19]....
        /*01b8*/ 	.word	0x0000c3e0
        /*01bc*/ 	.word	0x00000003
        /*01c0*/ 	.word	0x00000000
        /*01c4*/ 	.short	0x010a
        /*01c6*/ 	.byte	0x3f
	.zero		1


	//   ....[20]....
        /*01c8*/ 	.word	0x0000c430
        /*01cc*/ 	.word	0x00000005
        /*01d0*/ 	.word	0x00000000
        /*01d4*/ 	.short	0x010a
        /*01d6*/ 	.byte	0x3f
	.zero		1


	//   ....[21]....
        /*01d8*/ 	.word	0x0000c500
        /*01dc*/ 	.word	0x00000016
        /*01e0*/ 	.word	0x00000018
        /*01e4*/ 	.short	0x010a
        /*01e6*/ 	.byte	0x3f
	.zero		1


	//   ....[22]....
        /*01e8*/ 	.word	0x0000c5d0
        /*01ec*/ 	.word	0x00000007
        /*01f0*/ 	.word	0x00000000
        /*01f4*/ 	.short	0x010a
        /*01f6*/ 	.byte	0x3f
	.zero		1


	//   ....[23]....
        /*01f8*/ 	.word	0x0000c620
        /*01fc*/ 	.word	0x00000006
        /*0200*/ 	.word	0x00000000
        /*0204*/ 	.short	0x010a
        /*0206*/ 	.byte	0x3f
	.zero		1


	//----- nvinfo : EIATTR_NUM_MBARRIERS
	.align		4
.L_35:
        /*0208*/ 	.byte	0x03, 0x38
        /*020a*/ 	.short	0x0008


	//----- nvinfo : EIATTR_EXIT_INSTR_OFFSETS
	.align		4
        /*020c*/ 	.byte	0x04, 0x1c
        /*020e*/ 	.short	(.L_37 - .L_36)


	//   ....[0]....
.L_36:
        /*0210*/ 	.word	0x000008c0


	//   ....[1]....
        /*0214*/ 	.word	0x000010e0


	//   ....[2]....
        /*0218*/ 	.word	0x0000aee0


	//   ....[3]....
        /*021c*/ 	.word	0x0000b440


	//   ....[4]....
        /*0220*/ 	.word	0x0000c3d0


	//----- nvinfo : EIATTR_MAX_THREADS
	.align		4
.L_37:
        /*0224*/ 	.byte	0x04, 0x05
        /*0226*/ 	.short	(.L_39 - .L_38)
.L_38:
        /*0228*/ 	.word	0x00000180
        /*022c*/ 	.word	0x00000001
        /*0230*/ 	.word	0x00000001


	//----- nvinfo : EIATTR_CRS_STACK_SIZE
	.align		4
.L_39:
        /*0234*/ 	.byte	0x04, 0x1e
        /*0236*/ 	.short	(.L_41 - .L_40)
.L_40:
        /*0238*/ 	.word	0x00000000


	//----- nvinfo : EIATTR_CBANK_PARAM_SIZE
	.align		4
.L_41:
        /*023c*/ 	.byte	0x03, 0x19
        /*023e*/ 	.short	0x0470


	//----- nvinfo : EIATTR_PARAM_CBANK
	.align		4
        /*0240*/ 	.byte	0x04, 0x0a
        /*0242*/ 	.short	(.L_43 - .L_42)
	.align		4
.L_42:
        /*0244*/ 	.word	index@(.nv.constant0._ZN7cutlass13device_kernelINS_4gemm6kernel13GemmUniversalIN4cute5tupleIJiiiiEEENS1_10collective13CollectiveMmaINS1_34MainloopSm90TmaGmmaWarpSpecializedILi3ENS5_IJNS4_1CILi1EEENSA_ILi2EEESB_EEENS1_35KernelTmaWarpSpecializedCooperativeEEENS5_IJNSA_ILi256EEENSA_ILi128EEENSA_ILi64EEEEEENS_10bfloat16_tENS5_IJlSB_lEEESK_SL_NS4_8TiledMMAINS4_8MMA_AtomIJNS4_4SM904GMMA28MMA_64x128x16_F32BF16BF16_SSILNSP_5MajorE0ELSR_0ELNSP_7ScaleInE1ELSS_1EEEEEENS4_6LayoutINS5_IJSC_SB_SB_EEENS5_IJSB_NSA_ILi0EEESX_EEEEENS5_IJNS4_10UnderscoreES10_S10_EEEEENS4_23SM90_TMA_LOAD_MULTICASTENS4_14ComposedLayoutINS4_7SwizzleILi3ELi4ELi3EEENS4_18smem_ptr_flag_bitsILi16EEENSV_INS5_IJNSA_ILi8EEESI_EEENS5_IJSI_SB_EEEEEEEvNS4_8identityENS4_13SM90_TMA_LOADES1D_vS1E_EENS_8epilogue10collective6detail29Sm90TmaWarpSpecializedAdapterINS1I_15DefaultEpilogueISK_SL_SL_NS1H_6thread17LinearCombinationISK_Li1EffLNS1M_9ScaleType4KindE0ELNS_15FloatRoundStyleE2ESK_EENS1_15EpilogueDefaultEEEEEvvEEEEvNT_6ParamsE)
        /*0248*/ 	.short	0x0210
        /*024a*/ 	.short	0x0470


	//----- nvinfo : EIATTR_SW_WAR
	.align		4
.L_43:
        /*024c*/ 	.byte	0x04, 0x36
        /*024e*/ 	.short	(.L_45 - .L_44)
.L_44:
        /*0250*/ 	.word	0x00000008
.L_45:


//--------------------- .nv.callgraph             --------------------------
	.section	.nv.callgraph,"",@"SHT_CUDA_CALLGRAPH"
	.align	4
	.sectionentsize	8
	.align		4
        /*0000*/ 	.word	0x00000000
	.align		4
        /*0004*/ 	.word	0xffffffff
	.align		4
        /*0008*/ 	.word	index@(_ZN7cutlass13device_kernelINS_4gemm6kernel13GemmUniversalIN4cute5tupleIJiiiiEEENS1_10collective13CollectiveMmaINS1_34MainloopSm90TmaGmmaWarpSpecializedILi3ENS5_IJNS4_1CILi1EEENSA_ILi2EEESB_EEENS1_35KernelTmaWarpSpecializedCooperativeEEENS5_IJNSA_ILi256EEENSA_ILi128EEENSA_ILi64EEEEEENS_10bfloat16_tENS5_IJlSB_lEEESK_SL_NS4_8TiledMMAINS4_8MMA_AtomIJNS4_4SM904GMMA28MMA_64x128x16_F32BF16BF16_SSILNSP_5MajorE0ELSR_0ELNSP_7ScaleInE1ELSS_1EEEEEENS4_6LayoutINS5_IJSC_SB_SB_EEENS5_IJSB_NSA_ILi0EEESX_EEEEENS5_IJNS4_10UnderscoreES10_S10_EEEEENS4_23SM90_TMA_LOAD_MULTICASTENS4_14ComposedLayoutINS4_7SwizzleILi3ELi4ELi3EEENS4_18smem_ptr_flag_bitsILi16EEENSV_INS5_IJNSA_ILi8EEESI_EEENS5_IJSI_SB_EEEEEEEvNS4_8identityENS4_13SM90_TMA_LOADES1D_vS1E_EENS_8epilogue10collective6detail29Sm90TmaWarpSpecializedAdapterINS1I_15DefaultEpilogueISK_SL_SL_NS1H_6thread17LinearCombinationISK_Li1EffLNS1M_9ScaleType4KindE0ELNS_15FloatRoundStyleE2ESK_EENS1_15EpilogueDefaultEEEEEvvEEEEvNT_6ParamsE)
	.align		4
        /*000c*/ 	.word	index@(__assertfail)
	.align		4
        /*0010*/ 	.word	0x00000000
	.align		4
        /*0014*/ 	.word	0xfffffffe
	.align		4
        /*0018*/ 	.word	0x00000000
	.align		4
        /*001c*/ 	.word	0xfffffffd
	.align		4
        /*0020*/ 	.word	0x00000000
	.align		4
        /*0024*/ 	.word	0xfffffffc


//--------------------- .nv.constant4             --------------------------
	.section	.nv.constant4,"a",@progbits
	.align	8
	.align		8
.nv.constant4:
        /*0000*/ 	.dword	__assertfail
	.align		8
        /*0008*/ 	.dword	__unnamed_1
	.align		8
        /*0010*/ 	.dword	_ZN39_INTERNAL_81a4b512_4_k_cu_243f9a7b_27064cuda3std3__45__cpo5beginE
	.align		8
        /*0018*/ 	.dword	_ZN39_INTERNAL_81a4b512_4_k_cu_243f9a7b_27064cuda3std3__45__cpo3endE
	.align		8
        /*0020*/ 	.dword	_ZN39_INTERNAL_81a4b512_4_k_cu_243f9a7b_27064cuda3std3__45__cpo6cbeginE
	.align		8
        /*0028*/ 	.dword	_ZN39_INTERNAL_81a4b512_4_k_cu_243f9a7b_27064cuda3std3__45__cpo4cendE
	.align		8
        /*0030*/ 	.dword	_ZN39_INTERNAL_81a4b512_4_k_cu_243f9a7b_27064cuda3std3__441_GLOBAL__N__81a4b512_4_k_cu_243f9a7b_27066ignoreE
	.align		8
        /*0038*/ 	.dword	_ZN39_INTERNAL_81a4b512_4_k_cu_243f9a7b_27064cuda3std3__419piecewise_constructE
	.align		8
        /*0040*/ 	.dword	_ZN39_INTERNAL_81a4b512_4_k_cu_243f9a7b_27064cuda3std3__48in_placeE
	.align		8
        /*0048*/ 	.dword	_ZN39_INTERNAL_81a4b512_4_k_cu_243f9a7b_27064cuda3std6ranges3__45__cpo4swapE
	.align		8
        /*0050*/ 	.dword	_ZN39_INTERNAL_81a4b512_4_k_cu_243f9a7b_27064cuda3std6ranges3__45__cpo9iter_moveE
	.align		8
        /*0058*/ 	.dword	_ZN39_INTERNAL_81a4b512_4_k_cu_243f9a7b_27064cute7productE
	.align		8
        /*0060*/ 	.dword	_ZN39_INTERNAL_81a4b512_4_k_cu_243f9a7b_27064cute1_E
	.align		8
        /*0068*/ 	.dword	$str$22
	.align		8
        /*0070*/ 	.dword	$str$23


//--------------------- .text._ZN7cutlass13device_kernelINS_4gemm6kernel13GemmUniversalIN4cute5tupleIJiiiiEEENS1_10collective13CollectiveMmaINS1_34MainloopSm90TmaGmmaWarpSpecializedILi3ENS5_IJNS4_1CILi1EEENSA_ILi2EEESB_EEENS1_35KernelTmaWarpSpecializedCooperativeEEENS5_IJNSA_ILi256EEENSA_ILi128EEENSA_ILi64EEEEEENS_10bfloat16_tENS5_IJlSB_lEEESK_SL_NS4_8TiledMMAINS4_8MMA_AtomIJNS4_4SM904GMMA28MMA_64x128x16_F32BF16BF16_SSILNSP_5MajorE0ELSR_0ELNSP_7ScaleInE1ELSS_1EEEEEENS4_6LayoutINS5_IJSC_SB_SB_EEENS5_IJSB_NSA_ILi0EEESX_EEEEENS5_IJNS4_10UnderscoreES10_S10_EEEEENS4_23SM90_TMA_LOAD_MULTICASTENS4_14ComposedLayoutINS4_7SwizzleILi3ELi4ELi3EEENS4_18smem_ptr_flag_bitsILi16EEENSV_INS5_IJNSA_ILi8EEESI_EEENS5_IJSI_SB_EEEEEEEvNS4_8identityENS4_13SM90_TMA_LOADES1D_vS1E_EENS_8epilogue10collective6detail29Sm90TmaWarpSpecializedAdapterINS1I_15DefaultEpilogueISK_SL_SL_NS1H_6thread17LinearCombinationISK_Li1EffLNS1M_9ScaleType4KindE0ELNS_15FloatRoundStyleE2ESK_EENS1_15EpilogueDefaultEEEEEvvEEEEvNT_6ParamsE --------------------------
	.section	.text._ZN7cutlass13device_kernelINS_4gemm6kernel13GemmUniversalIN4cute5tupleIJiiiiEEENS1_10collective13CollectiveMmaINS1_34MainloopSm90TmaGmmaWarpSpecializedILi3ENS5_IJNS4_1CILi1EEENSA_ILi2EEESB_EEENS1_35KernelTmaWarpSpecializedCooperativeEEENS5_IJNSA_ILi256EEENSA_ILi128EEENSA_ILi64EEEEEENS_10bfloat16_tENS5_IJlSB_lEEESK_SL_NS4_8TiledMMAINS4_8MMA_AtomIJNS4_4SM904GMMA28MMA_64x128x16_F32BF16BF16_SSILNSP_5MajorE0ELSR_0ELNSP_7ScaleInE1ELSS_1EEEEEENS4_6LayoutINS5_IJSC_SB_SB_EEENS5_IJSB_NSA_ILi0EEESX_EEEEENS5_IJNS4_10UnderscoreES10_S10_EEEEENS4_23SM90_TMA_LOAD_MULTICASTENS4_14ComposedLayoutINS4_7SwizzleILi3ELi4ELi3EEENS4_18smem_ptr_flag_bitsILi16EEENSV_INS5_IJNSA_ILi8EEESI_EEENS5_IJSI_SB_EEEEEEEvNS4_8identityENS4_13SM90_TMA_LOADES1D_vS1E_EENS_8epilogue10collective6detail29Sm90TmaWarpSpecializedAdapterINS1I_15DefaultEpilogueISK_SL_SL_NS1H_6thread17LinearCombinationISK_Li1EffLNS1M_9ScaleType4KindE0ELNS_15FloatRoundStyleE2ESK_EENS1_15EpilogueDefaultEEEEEvvEEEEvNT_6ParamsE,"ax",@progbits
	.align	128
.text._ZN7cutlass13device_kernelINS_4gemm6kernel13GemmUniversalIN4cute5tupleIJiiiiEEENS1_10collective13CollectiveMmaINS1_34MainloopSm90TmaGmmaWarpSpecializedILi3ENS5_IJNS4_1CILi1EEENSA_ILi2EEESB_EEENS1_35KernelTmaWarpSpecializedCooperativeEEENS5_IJNSA_ILi256EEENSA_ILi128EEENSA_ILi64EEEEEENS_10bfloat16_tENS5_IJlSB_lEEESK_SL_NS4_8TiledMMAINS4_8MMA_AtomIJNS4_4SM904GMMA28MMA_64x128x16_F32BF16BF16_SSILNSP_5MajorE0ELSR_0ELNSP_7ScaleInE1ELSS_1EEEEEENS4_6LayoutINS5_IJSC_SB_SB_EEENS5_IJSB_NSA_ILi0EEESX_EEEEENS5_IJNS4_10UnderscoreES10_S10_EEEEENS4_23SM90_TMA_LOAD_MULTICASTENS4_14ComposedLayoutINS4_7SwizzleILi3ELi4ELi3EEENS4_18smem_ptr_flag_bitsILi16EEENSV_INS5_IJNSA_ILi8EEESI_EEENS5_IJSI_SB_EEEEEEEvNS4_8identityENS4_13SM90_TMA_LOADES1D_vS1E_EENS_8epilogue10collective6detail29Sm90TmaWarpSpecializedAdapterINS1I_15DefaultEpilogueISK_SL_SL_NS1H_6thread17LinearCombinationISK_Li1EffLNS1M_9ScaleType4KindE0ELNS_15FloatRoundStyleE2ESK_EENS1_15EpilogueDefaultEEEEEvvEEEEvNT_6ParamsE:
        .type           _ZN7cutlass13device_kernelINS_4gemm6kernel13GemmUniversalIN4cute5tupleIJiiiiEEENS1_10collective13CollectiveMmaINS1_34MainloopSm90TmaGmmaWarpSpecializedILi3ENS5_IJNS4_1CILi1EEENSA_ILi2EEESB_EEENS1_35KernelTmaWarpSpecializedCooperativeEEENS5_IJNSA_ILi256EEENSA_ILi128EEENSA_ILi64EEEEEENS_10bfloat16_tENS5_IJlSB_lEEESK_SL_NS4_8TiledMMAINS4_8MMA_AtomIJNS4_4SM904GMMA28MMA_64x128x16_F32BF16BF16_SSILNSP_5MajorE0ELSR_0ELNSP_7ScaleInE1ELSS_1EEEEEENS4_6LayoutINS5_IJSC_SB_SB_EEENS5_IJSB_NSA_ILi0EEESX_EEEEENS5_IJNS4_10UnderscoreES10_S10_EEEEENS4_23SM90_TMA_LOAD_MULTICASTENS4_14ComposedLayoutINS4_7SwizzleILi3ELi4ELi3EEENS4_18smem_ptr_flag_bitsILi16EEENSV_INS5_IJNSA_ILi8EEESI_EEENS5_IJSI_SB_EEEEEEEvNS4_8identityENS4_13SM90_TMA_LOADES1D_vS1E_EENS_8epilogue10collective6detail29Sm90TmaWarpSpecializedAdapterINS1I_15DefaultEpilogueISK_SL_SL_NS1H_6thread17LinearCombinationISK_Li1EffLNS1M_9ScaleType4KindE0ELNS_15FloatRoundStyleE2ESK_EENS1_15EpilogueDefaultEEEEEvvEEEEvNT_6ParamsE,@function
        .size           _ZN7cutlass13device_kernelINS_4gemm6kernel13GemmUniversalIN4cute5tupleIJiiiiEEENS1_10collective13CollectiveMmaINS1_34MainloopSm90TmaGmmaWarpSpecializedILi3ENS5_IJNS4_1CILi1EEENSA_ILi2EEESB_EEENS1_35KernelTmaWarpSpecializedCooperativeEEENS5_IJNSA_ILi256EEENSA_ILi128EEENSA_ILi64EEEEEENS_10bfloat16_tENS5_IJlSB_lEEESK_SL_NS4_8TiledMMAINS4_8MMA_AtomIJNS4_4SM904GMMA28MMA_64x128x16_F32BF16BF16_SSILNSP_5MajorE0ELSR_0ELNSP_7ScaleInE1ELSS_1EEEEEENS4_6LayoutINS5_IJSC_SB_SB_EEENS5_IJSB_NSA_ILi0EEESX_EEEEENS5_IJNS4_10UnderscoreES10_S10_EEEEENS4_23SM90_TMA_LOAD_MULTICASTENS4_14ComposedLayoutINS4_7SwizzleILi3ELi4ELi3EEENS4_18smem_ptr_flag_bitsILi16EEENSV_INS5_IJNSA_ILi8EEESI_EEENS5_IJSI_SB_EEEEEEEvNS4_8identityENS4_13SM90_TMA_LOADES1D_vS1E_EENS_8epilogue10collective6detail29Sm90TmaWarpSpecializedAdapterINS1I_15DefaultEpilogueISK_SL_SL_NS1H_6thread17LinearCombinationISK_Li1EffLNS1M_9ScaleType4KindE0ELNS_15FloatRoundStyleE2ESK_EENS1_15EpilogueDefaultEEEEEvvEEEEvNT_6ParamsE,(.L_x_323 - _ZN7cutlass13device_kernelINS_4gemm6kernel13GemmUniversalIN4cute5tupleIJiiiiEEENS1_10collective13CollectiveMmaINS1_34MainloopSm90TmaGmmaWarpSpecializedILi3ENS5_IJNS4_1CILi1EEENSA_ILi2EEESB_EEENS1_35KernelTmaWarpSpecializedCooperativeEEENS5_IJNSA_ILi256EEENSA_ILi128EEENSA_ILi64EEEEEENS_10bfloat16_tENS5_IJlSB_lEEESK_SL_NS4_8TiledMMAINS4_8MMA_AtomIJNS4_4SM904GMMA28MMA_64x128x16_F32BF16BF16_SSILNSP_5MajorE0ELSR_0ELNSP_7ScaleInE1ELSS_1EEEEEENS4_6LayoutINS5_IJSC_SB_SB_EEENS5_IJSB_NSA_ILi0EEESX_EEEEENS5_IJNS4_10UnderscoreES10_S10_EEEEENS4_23SM90_TMA_LOAD_MULTICASTENS4_14ComposedLayoutINS4_7SwizzleILi3ELi4ELi3EEENS4_18smem_ptr_flag_bitsILi16EEENSV_INS5_IJNSA_ILi8EEESI_EEENS5_IJSI_SB_EEEEEEEvNS4_8identityENS4_13SM90_TMA_LOADES1D_vS1E_EENS_8epilogue10collective6detail29Sm90TmaWarpSpecializedAdapterINS1I_15DefaultEpilogueISK_SL_SL_NS1H_6thread17LinearCombinationISK_Li1EffLNS1M_9ScaleType4KindE0ELNS_15FloatRoundStyleE2ESK_EENS1_15EpilogueDefaultEEEEEvvEEEEvNT_6ParamsE)
        .other          _ZN7cutlass13device_kernelINS_4gemm6kernel13GemmUniversalIN4cute5tupleIJiiiiEEENS1_10collective13CollectiveMmaINS1_34MainloopSm90TmaGmmaWarpSpecializedILi3ENS5_IJNS4_1CILi1EEENSA_ILi2EEESB_EEENS1_35KernelTmaWarpSpecializedCooperativeEEENS5_IJNSA_ILi256EEENSA_ILi128EEENSA_ILi64EEEEEENS_10bfloat16_tENS5_IJlSB_lEEESK_SL_NS4_8TiledMMAINS4_8MMA_AtomIJNS4_4SM904GMMA28MMA_64x128x16_F32BF16BF16_SSILNSP_5MajorE0ELSR_0ELNSP_7ScaleInE1ELSS_1EEEEEENS4_6LayoutINS5_IJSC_SB_SB_EEENS5_IJSB_NSA_ILi0EEESX_EEEEENS5_IJNS4_10UnderscoreES10_S10_EEEEENS4_23SM90_TMA_LOAD_MULTICASTENS4_14ComposedLayoutINS4_7SwizzleILi3ELi4ELi3EEENS4_18smem_ptr_flag_bitsILi16EEENSV_INS5_IJNSA_ILi8EEESI_EEENS5_IJSI_SB_EEEEEEEvNS4_8identityENS4_13SM90_TMA_LOADES1D_vS1E_EENS_8epilogue10collective6detail29Sm90TmaWarpSpecializedAdapterINS1I_15DefaultEpilogueISK_SL_SL_NS1H_6thread17LinearCombinationISK_Li1EffLNS1M_9ScaleType4KindE0ELNS_15FloatRoundStyleE2ESK_EENS1_15EpilogueDefaultEEEEEvvEEEEvNT_6ParamsE,@"STO_CUDA_ENTRY STV_DEFAULT"
_ZN7cutlass13device_kernelINS_4gemm6kernel13GemmUniversalIN4cute5tupleIJiiiiEEENS1_10collective13CollectiveMmaINS1_34MainloopSm90TmaGmmaWarpSpecializedILi3ENS5_IJNS4_1CILi1EEENSA_ILi2EEESB_EEENS1_35KernelTmaWarpSpecializedCooperativeEEENS5_IJNSA_ILi256EEENSA_ILi128EEENSA_ILi64EEEEEENS_10bfloat16_tENS5_IJlSB_lEEESK_SL_NS4_8TiledMMAINS4_8MMA_AtomIJNS4_4SM904GMMA28MMA_64x128x16_F32BF16BF16_SSILNSP_5MajorE0ELSR_0ELNSP_7ScaleInE1ELSS_1EEEEEENS4_6LayoutINS5_IJSC_SB_SB_EEENS5_IJSB_NSA_ILi0EEESX_EEEEENS5_IJNS4_10UnderscoreES10_S10_EEEEENS4_23SM90_TMA_LOAD_MULTICASTENS4_14ComposedLayoutINS4_7SwizzleILi3ELi4ELi3EEENS4_18smem_ptr_flag_bitsILi16EEENSV_INS5_IJNSA_ILi8EEESI_EEENS5_IJSI_SB_EEEEEEEvNS4_8identityENS4_13SM90_TMA_LOADES1D_vS1E_EENS_8epilogue10collective6detail29Sm90TmaWarpSpecializedAdapterINS1I_15DefaultEpilogueISK_SL_SL_NS1H_6thread17LinearCombinationISK_Li1EffLNS1M_9ScaleType4KindE0ELNS_15FloatRoundStyleE2ESK_EENS1_15EpilogueDefaultEEEEEvvEEEEvNT_6ParamsE:
[----:B------:R-:W0:Y:S01]  /*0000*/  LDC R1, c[0x0][0x28] ;  /* 0x00000a00ff017b82 */ /* 0x000e220000000800 */
[----:B------:R-:W1:Y:S01]  /*0010*/  S2R R18, SR_TID.X ;  /* 0x0000000000127919 */ /* 0x000e620000002100 */
[----:B------:R-:W-:Y:S01]  /*0020*/  ELECT P0, URZ, PT ;  /* 0x00000000003f782f */ /* 0x000fe20003800000 */
[----:B------:R-:W-:Y:S01]  /*0030*/  BSSY B0, `(.L_x_0) ;  /* 0x000000f000007945 */ /* 0x000fe20003800000 */
[--C-:B-1----:R-:W-:Y:S02]  /*0040*/  SHF.R.U32.HI R0, RZ, 0x5, R18.reuse ;  /* 0x00000005ff007819 */ /* 0x102fe40000011612 */
[----:B------:R-:W-:-:S03]  /*0050*/  SHF.R.U32.HI R3, RZ, 0x7, R18 ;  /* 0x00000007ff037819 */ /* 0x000fc60000011612 */
[----:B------:R-:W1:Y:S04]  /*0060*/  SHFL.IDX PT, R2, R0, RZ, 0x1f ;  /* 0x00001fff00027589 */ /* 0x000e6800000e0000 */
[----:B------:R2:W3:Y:S01]  /*0070*/  SHFL.IDX PT, R5, R3, RZ, 0x1f ;  /* 0x00001fff03057589 */ /* 0x0004e200000e0000 */
[----:B-1----:R-:W-:-:S13]  /*0080*/  ISETP.NE.OR P0, PT, R2, RZ, !P0 ;  /* 0x000000ff0200720c */ /* 0x002fda0004705670 */
[----:B0-23--:R-:W-:Y:S05]  /*0090*/  @P0 BRA `(.L_x_1) ;  /* 0x0000000000200947 */ /* 0x00dfea0003800000 */
[----:B------:R-:W-:Y:S02]  /*00a0*/  ULDC.64 UR4, c[0x0][0x198] ;  /* 0x0000660000047ab9 */ /* 0x000fe40000000a00 */
[----:B------:R-:W-:Y:S02]  /*00b0*/  UIADD3 UR6, UP0, UR4, 0xf0, URZ ;  /* 0x000000f004067890 */ /* 0x000fe4000ff1e03f */
[----:B------:R-:W-:Y:S02]  /*00c0*/  UIADD3 UR4, UP1, UR4, 0x1f0, URZ ;  /* 0x000001f004047890 */ /* 0x000fe4000ff3e03f */
[----:B------:R-:W-:Y:S02]  /*00d0*/  UIADD3.X UR7, URZ, UR5, URZ, UP0, !UPT ;  /* 0x000000053f077290 */ /* 0x000fe400087fe43f */
[----:B------:R-:W-:-:S07]  /*00e0*/  UIADD3.X UR5, URZ, UR5, URZ, UP1, !UPT ;  /* 0x000000053f057290 */ /* 0x000fce0008ffe43f */
[----:B------:R0:W-:Y:S02]  /*00f0*/  UTMACCTL.PF [UR6] ;  /* 0x00000000060079b9 */ /* 0x0001e40008040000 */
[----:B------:R0:W-:Y:S02]  /*0100*/  UTMACCTL.PF [UR4] ;  /* 0x00000000040079b9 */ /* 0x0001e40008040000 */
[----:B0-----:R-:W-:Y:S01]  /*0110*/  NOP ;  /* 0x0000000000007918 */ /* 0x001fe20000000000 */
.L_x_1:
[----:B------:R-:W-:Y:S05]  /*0120*/  BSYNC B0 ;  /* 0x0000000000007941 */ /* 0x000fea0003800000 */
.L_x_0:
[----:B------:R-:W0:Y:S02]  /*0130*/  SHFL.IDX PT, R3, R0, RZ, 0x1f ;  /* 0x00001fff00037589 */ /* 0x000e2400000e0000 */
[----:B0-----:R-:W-:-:S13]  /*0140*/  ISETP.NE.AND P0, PT, R3, RZ, PT ;  /* 0x000000ff0300720c */ /* 0x001fda0003f05270 */
[----:B------:R-:W-:Y:S05]  /*0150*/  @P0 BRA `(.L_x_2) ;  /* 0x0000000000500947 */ /* 0x000fea0003800000 */
[----:B------:R-:W0:Y:S01]  /*0160*/  S2UR UR8, SR_CgaCtaId ;  /* 0x00000000000879c3 */ /* 0x000e220000008800 */
[----:B------:R-:W-:Y:S01]  /*0170*/  UMOV UR4, 0x400 ;  /* 0x0000040000047882 */ /* 0x000fe20000000000 */
[----:B------:R-:W-:Y:S01]  /*0180*/  UMOV UR5, 0x1 ;  /* 0x0000000100057882 */ /* 0x000fe20000000000 */
[----:B------:R-:W-:Y:S01]  /*0190*/  UMOV UR6, 0x4 ;  /* 0x0000000400067882 */ /* 0x000fe20000000000 */
[----:B------:R-:W-:Y:S01]  /*01a0*/  ELECT P0, URZ, PT ;  /* 0x00000000003f782f */ /* 0x000fe20003800000 */
[----:B------:R-:W-:-:S04]  /*01b0*/  UIADD3 UR6, -UR6, 0x100000, URZ ;  /* 0x0010000006067890 */ /* 0x000fc8000fffe13f */
[----:B------:R-:W-:Y:S02]  /*01c0*/  USHF.L.U32 UR7, UR6, 0xb, URZ ;  /* 0x0000000b06077899 */ /* 0x000fe4000800063f */
[----:B------:R-:W-:Y:S02]  /*01d0*/  USHF.L.U32 UR6, UR6, 0x1, URZ ;  /* 0x0000000106067899 */ /* 0x000fe4000800063f */
[----:B0-----:R-:W-:Y:S02]  /*01e0*/  ULEA UR8, UR8, UR4, 0x18 ;  /* 0x0000000408087291 */ /* 0x001fe4000f8ec03f */
[----:B------:R-:W-:-:S04]  /*01f0*/  UIADD3 UR4, -UR5, 0x100000, URZ ;  /* 0x0010000005047890 */ /* 0x000fc8000fffe13f */
[----:B------:R-:W-:Y:S02]  /*0200*/  USHF.L.U32 UR5, UR4, 0xb, URZ ;  /* 0x0000000b04057899 */ /* 0x000fe4000800063f */
[----:B------:R-:W-:Y:S01]  /*0210*/  USHF.L.U32 UR4, UR4, 0x1, URZ ;  /* 0x0000000104047899 */ /* 0x000fe2000800063f */
[----:B------:R-:W0:Y:S11]  /*0220*/  FENCE.VIEW.ASYNC.S ;  /* 0x00000000000073c6 */ /* 0x000e360000000000 */
[----:B0-----:R0:W1:Y:S01]  /*0230*/  SYNCS.EXCH.64 URZ, [UR8], UR4 ;  /* 0x00000004083f75b2 */ /* 0x0010620008000100 */
[----:B------:R0:W2:Y:S01]  /*0240*/  SYNCS.EXCH.64 URZ, [UR8+0x18], UR6 ;  /* 0x00001806083f75b2 */ /* 0x0000a20008000100 */
[----:B------:R0:W3:Y:S01]  /*0250*/  SYNCS.EXCH.64 URZ, [UR8+0x8], UR4 ;  /* 0x00000804083f75b2 */ /* 0x0000e20008000100 */
[----:B------:R0:W4:Y:S01]  /*0260*/  SYNCS.EXCH.64 URZ, [UR8+0x20], UR6 ;  /* 0x00002006083f75b2 */ /* 0x0001220008000100 */
[----:B------:R0:W0:Y:S01]  /*0270*/  SYNCS.EXCH.64 URZ, [UR8+0x10], UR4 ;  /* 0x00001004083f75b2 */ /* 0x0000220008000100 */
[----:B------:R0:W0:Y:S01]  /*0280*/  SYNCS.EXCH.64 URZ, [UR8+0x28], UR6 ;  /* 0x00002806083f75b2 */ /* 0x0000220008000100 */
[----:B------:R-:W-:Y:S01]  /*0290*/  NOP ;  /* 0x0000000000007918 */ /* 0x000fe20000000000 */
.L_x_2:
[----:B------:R-:W5:Y:S01]  /*02a0*/  SHFL.IDX PT, R0, R0, RZ, 0x1f ;  /* 0x00001fff00007589 */ /* 0x000f6200000e0000 */
[----:B------:R-:W-:Y:S01]  /*02b0*/  SHF.R.S32.HI R7, RZ, 0x1f, R18 ;  /* 0x0000001fff077819 */ /* 0x000fe20000011412 */
[----:B0-----:R-:W0:Y:S01]  /*02c0*/  S2UR UR8, SR_CTAID.X ;  /* 0x00000000000879c3 */ /* 0x001e220000002500 */
[----:B------:R-:W-:Y:S01]  /*02d0*/  ELECT P0, URZ, PT ;  /* 0x00000000003f782f */ /* 0x000fe20003800000 */
[----:B------:R-:W1:Y:S01]  /*02e0*/  S2R R4, SR_CTAID.Y ;  /* 0x0000000000047919 */ /* 0x000e620000002600 */
[----:B------:R-:W-:Y:S01]  /*02f0*/  LEA.HI R7, R7, R18, RZ, 0x7 ;  /* 0x0000001207077211 */ /* 0x000fe200078f38ff */
[----:B------:R-:W-:Y:S01]  /*0300*/  ULDC UR4, c[0x0][0x154] ;  /* 0x0000550000047ab9 */ /* 0x000fe20000000800 */
[----:B------:R-:W-:Y:S01]  /*0310*/  SHF.R.S32.HI R8, RZ, 0x1f, R3 ;  /* 0x0000001fff087819 */ /* 0x000fe20000011403 */
[----:B------:R-:W-:Y:S01]  /*0320*/  NOP ;  /* 0x0000000000007918 */ /* 0x000fe20000000000 */
[----:B------:R-:W-:Y:S01]  /*0330*/  LOP3.LUT R7, R7, 0xffffff80, RZ, 0xc0, !PT ;  /* 0xffffff8007077812 */ /* 0x000fe200078ec0ff */
[----:B------:R-:W2:Y:S01]  /*0340*/  LDC R12, c[0x0][0x140] ;  /* 0x00005000ff0c7b82 */ /* 0x000ea20000000800 */
[----:B------:R-:W-:Y:S01]  /*0350*/  LEA.HI R8, R8, R3, RZ, 0x2 ;  /* 0x0000000308087211 */ /* 0x000fe200078f10ff */
[----:B------:R-:W-:-:S02]  /*0360*/  NOP ;  /* 0x0000000000007918 */ /* 0x000fc40000000000 */
[----:B------:R-:W-:Y:S01]  /*0370*/  IMAD.IADD R6, R18, 0x1, -R7 ;  /* 0x0000000112067824 */ /* 0x000fe200078e0a07 */
[----:B------:R-:W-:-:S03]  /*0380*/  LOP3.LUT R8, R8, 0x3ffffffc, RZ, 0xc0, !PT ;  /* 0x3ffffffc08087812 */ /* 0x000fc600078ec0ff */
[----:B------:R-:W3:Y:S01]  /*0390*/  LDC R10, c[0x0][0x144] ;  /* 0x00005100ff0a7b82 */ /* 0x000ee20000000800 */
[----:B------:R-:W-:Y:S02]  /*03a0*/  SHF.R.S32.HI R7, RZ, 0x1f, R6 ;  /* 0x0000001fff077819 */ /* 0x000fe40000011406 */
[----:B------:R-:W-:Y:S02]  /*03b0*/  LOP3.LUT P2, RZ, R6, 0x7, RZ, 0xc0, !PT ;  /* 0x0000000706ff7812 */ /* 0x000fe4000784c0ff */
[----:B------:R-:W-:Y:S01]  /*03c0*/  LEA.HI R7, R7, R6, RZ, 0x3 ;  /* 0x0000000607077211 */ /* 0x000fe200078f18ff */
[----:B------:R-:W-:Y:S01]  /*03d0*/  VIADD R6, R5, 0xffffffff ;  /* 0xffffffff05067836 */ /* 0x000fe20000000000 */
[----:B-----5:R-:W-:Y:S02]  /*03e0*/  ISETP.NE.OR P0, PT, R0, RZ, !P0 ;  /* 0x000000ff0000720c */ /* 0x020fe40004705670 */
[--C-:B------:R-:W-:Y:S02]  /*03f0*/  SHF.R.S32.HI R0, RZ, 0x3, R7.reuse ;  /* 0x00000003ff007819 */ /* 0x100fe40000011407 */
[----:B------:R-:W-:-:S02]  /*0400*/  SHF.R.S32.HI R7, RZ, 0x1f, R7 ;  /* 0x0000001fff077819 */ /* 0x000fc40000011407 */
[----:B------:R-:W-:Y:S02]  /*0410*/  ISETP.GE.U32.AND P5, PT, R6, 0x2, PT ;  /* 0x000000020600780c */ /* 0x000fe40003fa6070 */
[----:B------:R-:W-:Y:S02]  /*0420*/  LEA.HI R7, R7, R0, RZ, 0x2 ;  /* 0x0000000007077211 */ /* 0x000fe400078f10ff */
[----:B--2---:R-:W-:Y:S02]  /*0430*/  ISETP.EQ.U32.AND P3, PT, R12, 0x1, PT ;  /* 0x000000010c00780c */ /* 0x004fe40003f62070 */
[----:B-1----:R-:W-:Y:S01]  /*0440*/  I2FP.F32.U32 R9, R4 ;  /* 0x0000000400097245 */ /* 0x002fe20000201000 */
[----:B------:R-:W-:Y:S01]  /*0450*/  VOTEU.ALL UP0, P0 ;  /* 0x00000000003f7886 */ /* 0x000fe20000000000 */
[----:B------:R-:W-:Y:S01]  /*0460*/  LOP3.LUT R7, R7, 0xfffffffc, RZ, 0xc0, !PT ;  /* 0xfffffffc07077812 */ /* 0x000fe200078ec0ff */
[----:B------:R-:W-:Y:S02]  /*0470*/  VOTEU.ALL UP1, P0 ;  /* 0x00000000003f7886 */ /* 0x000fe40000020000 */
[----:B------:R-:W-:Y:S01]  /*0480*/  FMUL R11, R9, UR4 ;  /* 0x00000004090b7c20 */ /* 0x000fe20008400000 */
[----:B------:R-:W-:Y:S01]  /*0490*/  IMAD.IADD R9, R3, 0x1, -R8 ;  /* 0x0000000103097824 */ /* 0x000fe200078e0a08 */
[----:B0-----:R-:W-:Y:S01]  /*04a0*/  I2FP.F32.U32 R8, UR8 ;  /* 0x0000000800087c45 */ /* 0x001fe20008201000 */
[----:B------:R-:W-:Y:S01]  /*04b0*/  IMAD.IADD R0, R0, 0x1, -R7 ;  /* 0x0000000100007824 */ /* 0x000fe200078e0a07 */
[----:B------:R-:W0:Y:S01]  /*04c0*/  @!UP0 S2UR UR7, SR_CgaCtaId ;  /* 0x00000000000789c3 */ /* 0x000e220000008800 */
[----:B------:R-:W-:Y:S01]  /*04d0*/  ULDC UR4, c[0x0][0x150] ;  /* 0x0000540000047ab9 */ /* 0x000fe20000000800 */
[----:B------:R-:W1:Y:S01]  /*04e0*/  F2I.U32.TRUNC.NTZ R11, R11 ;  /* 0x0000000b000b7305 */ /* 0x000e62000020f000 */
[----:B------:R-:W-:Y:S01]  /*04f0*/  FMUL R8, R8, UR4 ;  /* 0x0000000408087c20 */ /* 0x000fe20008400000 */
[----:B------:R-:W-:Y:S01]  /*0500*/  SHF.R.S32.HI R3, RZ, 0x1f, R2 ;  /* 0x0000001fff037819 */ /* 0x000fe20000011402 */
[----:B------:R-:W-:Y:S01]  /*0510*/  IMAD R9, R9, 0x4, R0 ;  /* 0x0000000409097824 */ /* 0x000fe200078e0200 */
[----:B------:R-:W-:Y:S01]  /*0520*/  UMOV UR4, 0x20 ;  /* 0x0000002000047882 */ /* 0x000fe20000000000 */
[----:B------:R-:W-:Y:S01]  /*0530*/  @!UP0 UMOV UR6, 0x400 ;  /* 0x0000040000068882 */ /* 0x000fe20000000000 */
[----:B------:R-:W2:Y:S01]  /*0540*/  LDC R7, c[0x0][0x148] ;  /* 0x00005200ff077b82 */ /* 0x000ea20000000800 */
[----:B------:R-:W-:Y:S01]  /*0550*/  LEA.HI R3, R3, R2, RZ, 0x2 ;  /* 0x0000000203037211 */ /* 0x000fe200078f10ff */
[----:B------:R-:W5:Y:S01]  /*0560*/  F2I.U32.TRUNC.NTZ R8, R8 ;  /* 0x0000000800087305 */ /* 0x000f62000020f000 */
[----:B------:R-:W-:Y:S01]  /*0570*/  IMAD.SHL.U32 R22, R9, 0x4, RZ ;  /* 0x0000000409167824 */ /* 0x000fe200078e00ff */
[----:B------:R-:W-:-:S04]  /*0580*/  @!UP0 UIADD3 UR4, -UR4, 0x100000, URZ ;  /* 0x0010000004048890 */ /* 0x000fc8000fffe13f */
[----:B------:R-:W-:Y:S02]  /*0590*/  @!UP0 USHF.L.U32 UR5, UR4, 0xb, URZ ;  /* 0x0000000b04058899 */ /* 0x000fe4000800063f */
[----:B------:R-:W-:Y:S01]  /*05a0*/  @!UP0 USHF.L.U32 UR4, UR4, 0x1, URZ ;  /* 0x0000000104048899 */ /* 0x000fe2000800063f */
[----:B------:R-:W-:Y:S02]  /*05b0*/  LOP3.LUT R3, R3, 0xfffffffc, RZ, 0xc0, !PT ;  /* 0xfffffffc03037812 */ /* 0x000fe400078ec0ff */
[----:B------:R-:W-:Y:S01]  /*05c0*/  LOP3.LUT R22, R9, 0xc, R22, 0x78, !PT ;  /* 0x0000000c09167812 */ /* 0x000fe200078e7816 */
[----:B-1----:R-:W-:Y:S02]  /*05d0*/  IMAD.MOV R21, RZ, RZ, -R11 ;  /* 0x000000ffff157224 */ /* 0x002fe400078e0a0b */
[----:B------:R-:W-:Y:S01]  /*05e0*/  IMAD.IADD R0, R2, 0x1, -R3 ;  /* 0x0000000102007824 */ /* 0x000fe200078e0a03 */
[----:B0-----:R-:W-:Y:S01]  /*05f0*/  @!UP0 ULEA UR6, UR7, UR6, 0x18 ;  /* 0x0000000607068291 */ /* 0x001fe2000f8ec03f */
[----:B-----5:R-:W-:-:S03]  /*0600*/  IMAD.MOV R3, RZ, RZ, -R8 ;  /* 0x000000ffff037224 */ /* 0x020fc600078e0a08 */
[----:B------:R-:W-:Y:S01]  /*0610*/  ISETP.NE.AND P1, PT, R0, 0x3, PT ;  /* 0x000000030000780c */ /* 0x000fe20003f25270 */
[----:B------:R-:W-:Y:S01]  /*0620*/  VOTEU.ALL UP0, P0 ;  /* 0x00000000003f7886 */ /* 0x000fe20000000000 */
[----:B------:R-:W-:Y:S01]  /*0630*/  ISETP.LT.U32.AND P0, PT, R22, 0x2, !P2 ;  /* 0x000000021600780c */ /* 0x000fe20005701070 */
[----:B---3--:R-:W-:Y:S01]  /*0640*/  IMAD R3, R10, R3, UR8 ;  /* 0x000000080a037e24 */ /* 0x008fe2000f8e0203 */
[----:B------:R-:W-:Y:S01]  /*0650*/  ISETP.EQ.OR P1, PT, R0, RZ, !P1 ;  /* 0x000000ff0000720c */ /* 0x000fe20004f22670 */
[----:B--2---:R-:W-:Y:S01]  /*0660*/  IMAD R9, R7, R21, R4 ;  /* 0x0000001507097224 */ /* 0x004fe200078e0204 */
[C---:B------:R-:W-:Y:S02]  /*0670*/  ISETP.NE.AND P2, PT, R5.reuse, RZ, PT ;  /* 0x000000ff0500720c */ /* 0x040fe40003f45270 */
[----:B------:R-:W-:Y:S01]  /*0680*/  ISETP.EQ.AND P1, PT, R5, RZ, P1 ;  /* 0x000000ff0500720c */ /* 0x000fe20000f22270 */
[----:B------:R-:W0:Y:S02]  /*0690*/  FENCE.VIEW.ASYNC.S ;  /* 0x00000000000073c6 */ /* 0x000e240000000000 */
[----:B0-----:R0:W1:Y:S01]  /*06a0*/  @!UP0 SYNCS.EXCH.64 URZ, [UR6+0x40], UR4 ;  /* 0x00004004063f85b2 */ /* 0x0010620008000100 */
[----:B------:R-:W-:-:S02]  /*06b0*/  ISETP.NE.AND P4, PT, R9, R22, PT ;  /* 0x000000160900720c */ /* 0x000fc40003f85270 */
[----:B------:R-:W-:Y:S02]  /*06c0*/  SEL R19, RZ, 0x1, !P1 ;  /* 0x00000001ff137807 */ /* 0x000fe40004800000 */
[----:B------:R-:W-:Y:S02]  /*06d0*/  ISETP.EQ.OR P4, PT, R3, RZ, !P4 ;  /* 0x000000ff0300720c */ /* 0x000fe40006782670 */
[----:B------:R-:W-:Y:S02]  /*06e0*/  SEL R19, R19, 0x2, P5 ;  /* 0x0000000213137807 */ /* 0x000fe40002800000 */
[----:B------:R-:W-:-:S04]  /*06f0*/  PLOP3.LUT P0, PT, P0, P4, PT, 0x80, 0x0 ;  /* 0x000000000000781c */ /* 0x000fc80000709070 */
[----:B------:R-:W-:Y:S01]  /*0700*/  P2R R156, PR, RZ, 0x1 ;  /* 0x00000001ff9c7803 */ /* 0x000fe20000000000 */
[----:B------:R0:W2:Y:S01]  /*0710*/  @!UP1 SYNCS.EXCH.64 URZ, [UR6+0x48], UR4 ;  /* 0x00004804063f95b2 */ /* 0x0000a20008000100 */
[----:B------:R-:W-:Y:S01]  /*0720*/  NOP ;  /* 0x0000000000007918 */ /* 0x000fe20000000000 */
[----:B------:R-:W-:Y:S06]  /*0730*/  @!P3 BRA `(.L_x_3) ;  /* 0x000000000008b947 */ /* 0x000fec0003800000 */
[----:B-12-4-:R-:W-:Y:S01]  /*0740*/  UCGABAR_ARV ;  /* 0x00000000000079c7 */ /* 0x016fe20008000000 */
[----:B------:R-:W-:Y:S05]  /*0750*/  BRA `(.L_x_4) ;  /* 0x0000000000047947 */ /* 0x000fea0003800000 */
.L_x_3:
[----:B-12-4-:R-:W-:Y:S01]  /*0760*/  NOP ;  /* 0x0000000000007918 */ /* 0x016fe20000000000 */
.L_x_4:
[----:B------:R-:W1:Y:S01]  /*0770*/  LDC R2, c[0x0][0x65c] ;  /* 0x00019700ff027b82 */ /* 0x000e620000000800 */
[----:B------:R-:W-:Y:S02]  /*0780*/  IMAD.U32 R8, RZ, RZ, UR8 ;  /* 0x00000008ff087e24 */ /* 0x000fe4000f8e00ff */
[----:B------:R-:W-:Y:S01]  /*0790*/  IMAD.MOV.U32 R9, RZ, RZ, RZ ;  /* 0x000000ffff097224 */ /* 0x000fe200078e00ff */
[----:B-1----:R-:W-:-:S04]  /*07a0*/  ISETP.NE.AND P1, PT, R2, 0x1, PT ;  /* 0x000000010200780c */ /* 0x002fc80003f25270 */
[----:B------:R-:W-:-:S09]  /*07b0*/  P2R R5, PR, RZ, 0x2 ;  /* 0x00000002ff057803 */ /* 0x000fd20000000000 */
[----:B------:R-:W1:Y:S01]  /*07c0*/  @P1 LDC R17, c[0x0][0x10] ;  /* 0x00000400ff111b82 */ /* 0x000e620000000800 */
[----:B------:R-:W-:Y:S01]  /*07d0*/  @P1 MOV R5, RZ ;  /* 0x000000ff00051202 */ /* 0x000fe20000000f00 */
[----:B------:R-:W-:-:S06]  /*07e0*/  @P1 IMAD.MOV.U32 R13, RZ, RZ, RZ ;  /* 0x000000ffff0d1224 */ /* 0x000fcc00078e00ff */
[----:B------:R-:W2:Y:S01]  /*07f0*/  @!P1 LDC R11, c[0x0][0xc] ;  /* 0x00000300ff0b9b82 */ /* 0x000ea20000000800 */
[----:B-1----:R-:W-:-:S04]  /*0800*/  @P1 IMAD.WIDE.U32 R16, R17, UR8, R4 ;  /* 0x0000000811101c25 */ /* 0x002fc8000f8e0004 */
[----:B------:R-:W-:Y:S02]  /*0810*/  @P1 IMAD.IADD R17, R17, 0x1, R13 ;  /* 0x0000000111111824 */ /* 0x000fe400078e020d */
[----:B--2---:R-:W-:-:S04]  /*0820*/  @!P1 IMAD.WIDE.U32 R8, R4, R11, R8 ;  /* 0x0000000b04089225 */ /* 0x004fc800078e0008 */
[----:B------:R-:W-:Y:S02]  /*0830*/  @!P1 IMAD.MOV.U32 R16, RZ, RZ, R8 ;  /* 0x000000ffff109224 */ /* 0x000fe400078e0008 */
[----:B------:R-:W-:Y:S01]  /*0840*/  @!P1 IMAD.MOV.U32 R17, RZ, RZ, R9 ;  /* 0x000000ffff119224 */ /* 0x000fe200078e0009 */
[----:B------:R-:W-:Y:S06]  /*0850*/  @!P3 BRA `(.L_x_5) ;  /* 0x00000000000cb947 */ /* 0x000fec0003800000 */
[----:B------:R-:W-:Y:S01]  /*0860*/  UCGABAR_WAIT ;  /* 0x0000000000007dc7 */ /* 0x000fe20008000000 */
[----:B------:R-:W-:Y:S01]  /*0870*/  CCTL.IVALL ;  /* 0x00000000ff00798f */ /* 0x000fe20002000000 */
[----:B------:R-:W-:Y:S05]  /*0880*/  BRA `(.L_x_6) ;  /* 0x0000000000047947 */ /* 0x000fea0003800000 */
.L_x_5:
[----:B------:R-:W-:Y:S06]  /*0890*/  BAR.SYNC.DEFER_BLOCKING 0x0 ;  /* 0x0000000000007b1d */ /* 0x000fec0000010000 */
.L_x_6:
[----:B------:R-:W-:Y:S05]  /*08a0*/  @!P2 BRA `(.L_x_7) ;  /* 0x000000a40090a947 */ /* 0x000fea0003800000 */
[----:B------:R-:W-:-:S13]  /*08b0*/  ISETP.GT.U32.AND P0, PT, R6, 0x1, PT ;  /* 0x000000010600780c */ /* 0x000fda0003f04070 */
[----:B0-----:R-:W-:Y:S05]  /*08c0*/  @P0 EXIT ;  /* 0x000000000000094d */ /* 0x001fea0003800000 */
[----:B------:R-:W-:Y:S01]  /*08d0*/  ULDC.64 UR4, c[0x0][0x650] ;  /* 0x0001940000047ab9 */ /* 0x000fe20000000a00 */
[----:B------:R-:W-:Y:S01]  /*08e0*/  PRMT R0, RZ, 0x7610, R0 ;  /* 0x00007610ff007816 */ /* 0x000fe20000000000 */
[----:B------:R-:W-:Y:S01]  /*08f0*/  IMAD.MOV.U32 R152, RZ, RZ, -0x1 ;  /* 0xffffffffff987424 */ /* 0x000fe200078e00ff */
[----:B------:R-:W-:Y:S01]  /*0900*/  ISETP.GE.U32.AND P0, PT, R16, UR4, PT ;  /* 0x0000000410007c0c */ /* 0x000fe2000bf06070 */
[----:B------:R-:W-:Y:S02]  /*0910*/  IMAD.MOV.U32 R153, RZ, RZ, -0x1 ;  /* 0xffffffffff997424 */ /* 0x000fe400078e00ff */
[----:B------:R-:W-:Y:S01]  /*0920*/  IMAD.MOV.U32 R23, RZ, RZ, -0x1 ;  /* 0xffffffffff177424 */ /* 0x000fe200078e00ff */
[----:B------:R-:W-:-:S13]  /*0930*/  ISETP.GE.U32.AND.EX P0, PT, R17, UR5, PT, P0 ;  /* 0x0000000511007c0c */ /* 0x000fda000bf06100 */
[----:B------:R-:W-:Y:S05]  /*0940*/  @P0 BRA `(.L_x_8) ;  /* 0x00000004002c0947 */ /* 0x000fea0003800000 */
[----:B------:R-:W0:Y:S01]  /*0950*/  LDC.64 R24, c[0x0][0x628] ;  /* 0x00018a00ff187b82 */ /* 0x000e220000000a00 */
[----:B------:R-:W-:Y:S02]  /*0960*/  IMAD.MOV.U32 R8, RZ, RZ, R16 ;  /* 0x000000ffff087224 */ /* 0x000fe400078e0010 */
[----:B------:R-:W-:-:S05]  /*0970*/  IMAD.MOV.U32 R9, RZ, RZ, R17 ;  /* 0x000000ffff097224 */ /* 0x000fca00078e0011 */
[----:B------:R-:W1:Y:S08]  /*0980*/  LDC R0, c[0x0][0x630] ;  /* 0x00018c00ff007b82 */ /* 0x000e700000000800 */
[----:B------:R-:W2:Y:S01]  /*0990*/  LDC.64 R26, c[0x0][0x620] ;  /* 0x00018800ff1a7b82 */ /* 0x000ea20000000a00 */
[----:B0-----:R-:W-:-:S04]  /*09a0*/  ISETP.NE.U32.AND P0, PT, R24, RZ, PT ;  /* 0x000000ff1800720c */ /* 0x001fc80003f05070 */
[----:B------:R-:W-:-:S13]  /*09b0*/  ISETP.NE.AND.EX P0, PT, R25, RZ, PT, P0 ;  /* 0x000000ff1900720c */ /* 0x000fda0003f05300 */
[----:B-12---:R-:W-:Y:S05]  /*09c0*/  @!P0 BRA `(.L_x_9) ;  /* 0x0000000000288947 */ /* 0x006fea0003800000 */
[----:B------:R-:W0:Y:S02]  /*09d0*/  LDC R13, c[0x0][0x634] ;  /* 0x00018d00ff0d7b82 */ /* 0x000e240000000800 */
[----:B0-----:R-:W-:-:S04]  /*09e0*/  IADD3 R13, P0, R16, R13, RZ ;  /* 0x0000000d100d7210 */ /* 0x001fc80007f1e0ff */
[----:B------:R-:W-:-:S05]  /*09f0*/  IADD3.X R15, RZ, R17, RZ, P0, !PT ;  /* 0x00000011ff0f7210 */ /* 0x000fca00007fe4ff */
[----:B------:R-:W-:-:S04]  /*0a00*/  IMAD.WIDE.U32 R8, R15, R24, RZ ;  /* 0x000000180f087225 */ /* 0x000fc800078e00ff */
[----:B------:R-:W-:-:S04]  /*0a10*/  IMAD.WIDE.U32 R10, P0, R13, R25, R8 ;  /* 0x000000190d0a7225 */ /* 0x000fc80007800008 */
[----:B------:R-:W-:-:S04]  /*0a20*/  IMAD.WIDE.U32 R8, R13, R24, RZ ;  /* 0x000000180d087225 */ /* 0x000fc800078e00ff */
[----:B------:R-:W-:Y:S01]  /*0a30*/  IMAD.X R13, RZ, RZ, RZ, P0 ;  /* 0x000000ffff0d7224 */ /* 0x000fe200000e06ff */
[----:B------:R-:W-:Y:S01]  /*0a40*/  IADD3 RZ, P0, R9, R10, RZ ;  /* 0x0000000a09ff7210 */ /* 0x000fe20007f1e0ff */
[----:B------:R-:W-:-:S04]  /*0a50*/  IMAD.MOV.U32 R12, RZ, RZ, R11 ;  /* 0x000000ffff0c7224 */ /* 0x000fc800078e000b */
[----:B------:R-:W-:-:S08]  /*0a60*/  IMAD.WIDE.U32.X R8, R15, R25, R12, P0 ;  /* 0x000000190f087225 */ /* 0x000fd000000e040c */
.L_x_9:
[----:B------:R-:W0:Y:S01]  /*0a70*/  LDC.64 R24, c[0x0][0x640] ;  /* 0x00019000ff187b82 */ /* 0x000e220000000a00 */
[-CC-:B------:R-:W-:Y:S01]  /*0a80*/  SHF.R.U64 R28, R8, R0.reuse, R9.reuse ;  /* 0x00000000081c7219 */ /* 0x180fe20000001209 */
[----:B------:R-:W-:Y:S01]  /*0a90*/  IMAD R30, R7, R21, R4 ;  /* 0x00000015071e7224 */ /* 0x000fe200078e0204 */
[----:B------:R-:W-:Y:S01]  /*0aa0*/  SHF.R.U32.HI R0, RZ, R0, R9 ;  /* 0x00000000ff007219 */ /* 0x000fe20000011609 */
[----:B------:R-:W-:Y:S01]  /*0ab0*/  IMAD.MOV.U32 R21, RZ, RZ, 0x1 ;  /* 0x00000001ff157424 */ /* 0x000fe200078e00ff */
[----:B------:R-:W-:-:S03]  /*0ac0*/  IADD3 R5, P0, RZ, -R28, RZ ;  /* 0x8000001cff057210 */ /* 0x000fc60007f1e0ff */
[----:B------:R-:W1:Y:S02]  /*0ad0*/  LDC R6, c[0x0][0x618] ;  /* 0x00018600ff067b82 */ /* 0x000e640000000800 */
[----:B------:R-:W-:-:S04]  /*0ae0*/  IMAD.X R9, RZ, RZ, ~R0, P0 ;  /* 0x000000ffff097224 */ /* 0x000fc800000e0e00 */
[-C--:B------:R-:W-:Y:S02]  /*0af0*/  IMAD R0, R9, R26.reuse, RZ ;  /* 0x0000001a09007224 */ /* 0x080fe400078e02ff */
[----:B------:R-:W2:Y:S01]  /*0b00*/  LDC R11, c[0x0][0x608] ;  /* 0x00018200ff0b7b82 */ /* 0x000ea20000000800 */
[----:B------:R-:W-:-:S04]  /*0b10*/  IMAD.WIDE.U32 R8, R5, R26, R16 ;  /* 0x0000001a05087225 */ /* 0x000fc800078e0010 */
[----:B------:R-:W-:-:S03]  /*0b20*/  IMAD R5, R5, R27, R0 ;  /* 0x0000001b05057224 */ /* 0x000fc600078e0200 */
[----:B------:R-:W3:Y:S01]  /*0b30*/  LDC R12, c[0x0][0x658] ;  /* 0x00019600ff0c7b82 */ /* 0x000ee20000000800 */
[----:B0-----:R-:W-:Y:S01]  /*0b40*/  ISETP.NE.U32.AND P0, PT, R24, RZ, PT ;  /* 0x000000ff1800720c */ /* 0x001fe20003f05070 */
[----:B------:R-:W-:Y:S02]  /*0b50*/  IMAD.IADD R5, R9, 0x1, R5 ;  /* 0x0000000109057824 */ /* 0x000fe400078e0205 */
[----:B------:R-:W-:Y:S01]  /*0b60*/  IMAD.MOV.U32 R9, RZ, RZ, -0x1 ;  /* 0xffffffffff097424 */ /* 0x000fe200078e00ff */
[----:B------:R-:W-:-:S03]  /*0b70*/  ISETP.NE.AND.EX P0, PT, R25, RZ, PT, P0 ;  /* 0x000000ff1900720c */ /* 0x000fc60003f05300 */
[----:B------:R-:W0:Y:S01]  /*0b80*/  LDC R15, c[0x0][0x600] ;  /* 0x00018000ff0f7b82 */ /* 0x000e220000000800 */
[-CC-:B-1----:R-:W-:Y:S02]  /*0b90*/  SHF.R.U64 R13, R8, R6.reuse, R5.reuse ;  /* 0x00000006080d7219 */ /* 0x182fe40000001205 */
[----:B------:R-:W-:-:S05]  /*0ba0*/  SHF.R.U32.HI R0, RZ, R6, R5 ;  /* 0x00000006ff007219 */ /* 0x000fca0000011605 */
[----:B------:R-:W1:Y:S01]  /*0bb0*/  LDC R14, c[0x0][0x648] ;  /* 0x00019200ff0e7b82 */ /* 0x000e620000000800 */
[-CC-:B--2---:R-:W-:Y:S02]  /*0bc0*/  SHF.R.U64 R27, R13, R11.reuse, R0.reuse ;  /* 0x0000000b0d1b7219 */ /* 0x184fe40000001200 */
[----:B------:R-:W-:-:S05]  /*0bd0*/  SHF.R.U32.HI R5, RZ, R11, R0 ;  /* 0x0000000bff057219 */ /* 0x000fca0000011600 */
[----:B------:R-:W2:Y:S01]  /*0be0*/  LDC R20, c[0x0][0x638] ;  /* 0x00018e00ff147b82 */ /* 0x000ea20000000800 */
[-CC-:B---3--:R-:W-:Y:S02]  /*0bf0*/  SHF.R.U64 R26, R27, R12.reuse, R5.reuse ;  /* 0x0000000c1b1a7219 */ /* 0x188fe40000001205 */
[-C--:B------:R-:W-:Y:S02]  /*0c00*/  SHF.L.U32 R0, R9, R12.reuse, RZ ;  /* 0x0000000c09007219 */ /* 0x080fe400000006ff */
[----:B------:R-:W-:Y:S01]  /*0c10*/  SHF.R.U32.HI R5, RZ, R12, R5 ;  /* 0x0000000cff057219 */ /* 0x000fe20000011605 */
[----:B------:R-:W-:Y:S01]  /*0c20*/  IMAD.MOV.U32 R4, RZ, RZ, R26 ;  /* 0x000000ffff047224 */ /* 0x000fe200078e001a */
[----:B------:R-:W-:Y:S01]  /*0c30*/  LOP3.LUT R10, RZ, R0, RZ, 0x33, !PT ;  /* 0x00000000ff0a7212 */ /* 0x000fe200078e33ff */
[----:B------:R-:W3:Y:S01]  /*0c40*/  LDC R23, c[0x0][0x610] ;  /* 0x00018400ff177b82 */ /* 0x000ee20000000800 */
[----:B------:R-:W-:Y:S05]  /*0c50*/  @!P0 BRA `(.L_x_10) ;  /* 0x0000000000288947 */ /* 0x000fea0003800000 */
[----:B------:R-:W4:Y:S02]  /*0c60*/  LDC R9, c[0x0][0x64c] ;  /* 0x00019300ff097b82 */ /* 0x000f240000000800 */
[----:B----4-:R-:W-:-:S05]  /*0c70*/  IADD3 R9, P0, R26, R9, RZ ;  /* 0x000000091a097210 */ /* 0x010fca0007f1e0ff */
[----:B------:R-:W-:-:S04]  /*0c80*/  IMAD.X R11, RZ, RZ, R5, P0 ;  /* 0x000000ffff0b7224 */ /* 0x000fc800000e0605 */
[----:B------:R-:W-:-:S04]  /*0c90*/  IMAD.WIDE.U32 R4, R11, R24, RZ ;  /* 0x000000180b047225 */ /* 0x000fc800078e00ff */
[----:B------:R-:W-:-:S04]  /*0ca0*/  IMAD.WIDE.U32 R6, P0, R9, R25, R4 ;  /* 0x0000001909067225 */ /* 0x000fc80007800004 */
[----:B------:R-:W-:-:S04]  /*0cb0*/  IMAD.WIDE.U32 R4, R9, R24, RZ ;  /* 0x0000001809047225 */ /* 0x000fc800078e00ff */
[----:B------:R-:W-:Y:S01]  /*0cc0*/  IMAD.X R9, RZ, RZ, RZ, P0 ;  /* 0x000000ffff097224 */ /* 0x000fe200000e06ff */
[----:B------:R-:W-:Y:S01]  /*0cd0*/  IADD3 RZ, P0, R5, R6, RZ ;  /* 0x0000000605ff7210 */ /* 0x000fe20007f1e0ff */
[----:B------:R-:W-:-:S04]  /*0ce0*/  IMAD.MOV.U32 R8, RZ, RZ, R7 ;  /* 0x000000ffff087224 */ /* 0x000fc800078e0007 */
[----:B------:R-:W-:-:S08]  /*0cf0*/  IMAD.WIDE.U32.X R4, R11, R25, R8, P0 ;  /* 0x000000190b047225 */ /* 0x000fd000000e0408 */
.L_x_10:
[----:B-1----:R-:W-:Y:S02]  /*0d00*/  SHF.R.U64 R4, R4, R14, R5 ;  /* 0x0000000e04047219 */ /* 0x002fe40000001205 */
[----:B------:R-:W-:Y:S02]  /*0d10*/  SHF.L.U32 R0, R21, R12, RZ ;  /* 0x0000000c15007219 */ /* 0x000fe400000006ff */
[----:B------:R-:W-:Y:S01]  /*0d20*/  LOP3.LUT R5, R27, R10, RZ, 0xc0, !PT ;  /* 0x0000000a1b057212 */ /* 0x000fe200078ec0ff */
[----:B------:R-:W-:Y:S01]  /*0d30*/  IMAD.MOV R7, RZ, RZ, -R4 ;  /* 0x000000ffff077224 */ /* 0x000fe200078e0a04 */
[----:B0-----:R-:W-:Y:S02]  /*0d40*/  IADD3 R6, R15, -0x1, RZ ;  /* 0xffffffff0f067810 */ /* 0x001fe40007ffe0ff */
[----:B------:R-:W-:Y:S01]  /*0d50*/  SEL R3, R3, R30, !P1 ;  /* 0x0000001e03037207 */ /* 0x000fe20004800000 */
[----:B------:R-:W-:Y:S01]  /*0d60*/  IMAD R4, R0, R4, R5 ;  /* 0x0000000400047224 */ /* 0x000fe200078e0205 */
[----:B------:R-:W-:Y:S01]  /*0d70*/  LOP3.LUT R6, R13, R6, RZ, 0xc0, !PT ;  /* 0x000000060d067212 */ /* 0x000fe200078ec0ff */
[----:B--2---:R-:W-:-:S02]  /*0d80*/  IMAD R0, R7, R20, R26 ;  /* 0x0000001407007224 */ /* 0x004fc400078e021a */
[----:B---3--:R-:W-:Y:S02]  /*0d90*/  IMAD R3, R4, R23, R3 ;  /* 0x0000001704037224 */ /* 0x008fe400078e0203 */
[----:B------:R-:W-:Y:S02]  /*0da0*/  IMAD R152, R0, R15, R6 ;  /* 0x0000000f00987224 */ /* 0x000fe400078e0206 */
[----:B------:R-:W-:Y:S02]  /*0db0*/  IMAD.MOV.U32 R4, RZ, RZ, 0x1 ;  /* 0x00000001ff047424 */ /* 0x000fe400078e00ff */
[----:B------:R-:W-:Y:S01]  /*0dc0*/  IMAD.MOV.U32 R23, RZ, RZ, R28 ;  /* 0x000000ffff177224 */ /* 0x000fe200078e001c */
[----:B------:R-:W-:Y:S02]  /*0dd0*/  SEL R153, R152, R3, !P1 ;  /* 0x0000000398997207 */ /* 0x000fe40004800000 */
[----:B------:R-:W-:Y:S02]  /*0de0*/  PRMT R0, R4, 0x7610, R0 ;  /* 0x0000761004007816 */ /* 0x000fe40000000000 */
[----:B------:R-:W-:-:S07]  /*0df0*/  SEL R152, R3, R152, !P1 ;  /* 0x0000009803987207 */ /* 0x000fce0004800000 */
.L_x_8:
[----:B------:R-:W-:-:S08]  /*0e00*/  NOP ;  /* 0x0000000000007918 */ /* 0x000fd00000000000 */
[----:B------:R-:W0:Y:S02]  /*0e10*/  USETMAXREG.TRY_ALLOC.CTAPOOL UP0, 0xe8 ;  /* 0x000000e8000079c8 */ /* 0x000e240008000600 */
[----:B0-----:R-:W-:-:S13]  /*0e20*/  PLOP3.LUT P0, PT, PT, PT, UP0, 0x80, 0x0 ;  /* 0x000000000000781c */ /* 0x001fda0003f0f008 */
[----:B------:R-:W-:Y:S05]  /*0e30*/  @!P0 BRA `(.L_x_8) ;  /* 0xfffffffc00f08947 */ /* 0x000fea000383ffff */
[----:B------:R-:W-:Y:S01]  /*0e40*/  ULDC.64 UR4, c[0x0][0x598] ;  /* 0x0001660000047ab9 */ /* 0x000fe20000000a00 */
[----:B------:R-:W-:Y:S01]  /*0e50*/  ULDC.64 UR36, c[0x0][0x208] ;  /* 0x0000820000247ab9 */ /* 0x000fe20000000a00 */
[----:B------:R-:W-:-:S04]  /*0e60*/  ISETP.NE.U32.AND P0, PT, RZ, UR4, PT ;  /* 0x00000004ff007c0c */ /* 0x000fc8000bf05070 */
[----:B------:R-:W-:-:S13]  /*0e70*/  ISETP.NE.AND.EX P0, PT, RZ, UR5, PT, P0 ;  /* 0x00000005ff007c0c */ /* 0x000fda000bf05300 */
[----:B------:R-:W-:Y:S05]  /*0e80*/  @!P0 BRA `(.L_x_11) ;  /* 0x00000000001c8947 */ /* 0x000fea0003800000 */
[----:B------:R-:W0:Y:S02]  /*0e90*/  LDC.64 R4, c[0x0][0x598] ;  /* 0x00016600ff047b82 */ /* 0x000e240000000a00 */
[----:B0-----:R-:W2:Y:S02]  /*0ea0*/  LDG.E.64 R4, desc[UR36][R4.64] ;  /* 0x0000002404047981 */ /* 0x001ea4000c1e1b00 */
[----:B--2---:R-:W-:-:S04]  /*0eb0*/  ISETP.NE.U32.AND P0, PT, R4, RZ, PT ;  /* 0x000000ff0400720c */ /* 0x004fc80003f05070 */
[----:B------:R-:W-:-:S13]  /*0ec0*/  ISETP.NE.AND.EX P0, PT, R5, RZ, PT, P0 ;  /* 0x000000ff0500720c */ /* 0x000fda0003f05300 */
[----:B------:R-:W-:Y:S05]  /*0ed0*/  @!P0 BRA `(.L_x_11) ;  /* 0x0000000000088947 */ /* 0x000fea0003800000 */
[----:B------:R0:W5:Y:S01]  /*0ee0*/  LD.E R154, desc[UR36][R4.64] ;  /* 0x00000024049a7980 */ /* 0x000162000c101900 */
[----:B------:R-:W-:Y:S05]  /*0ef0*/  BRA `(.L_x_12) ;  /* 0x0000000000247947 */ /* 0x000fea0003800000 */
.L_x_11:
[----:B------:R-:W-:Y:S02]  /*0f00*/  ULDC.64 UR4, c[0x0][0x588] ;  /* 0x0001620000047ab9 */ /* 0x000fe40000000a00 */
[----:B------:R-:W-:-:S04]  /*0f10*/  ISETP.NE.U32.AND P0, PT, RZ, UR4, PT ;  /* 0x00000004ff007c0c */ /* 0x000fc8000bf05070 */
[----:B------:R-:W-:-:S13]  /*0f20*/  ISETP.NE.AND.EX P0, PT, RZ, UR5, PT, P0 ;  /* 0x00000005ff007c0c */ /* 0x000fda000bf05300 */
[----:B------:R-:W-:Y:S05]  /*0f30*/  @!P0 BRA `(.L_x_13) ;  /* 0x00000000000c8947 */ /* 0x000fea0003800000 */
[----:B------:R-:W0:Y:S02]  /*0f40*/  LDC.64 R154, c[0x0][0x588] ;  /* 0x00016200ff9a7b82 */ /* 0x000e240000000a00 */
[----:B0-----:R1:W5:Y:S01]  /*0f50*/  LDG.E R154, desc[UR36][R154.64] ;  /* 0x000000249a9a7981 */ /* 0x001362000c1e1900 */
[----:B------:R-:W-:Y:S05]  /*0f60*/  BRA `(.L_x_12) ;  /* 0x0000000000087947 */ /* 0x000fea0003800000 */
.L_x_13:
[----:B------:R-:W-:Y:S02]  /*0f70*/  ULDC UR4, c[0x0][0x580] ;  /* 0x0001600000047ab9 */ /* 0x000fe40000000800 */
[----:B------:R-:W-:-:S07]  /*0f80*/  IMAD.U32 R154, RZ, RZ, UR4 ;  /* 0x00000004ff9a7e24 */ /* 0x000fce000f8e00ff */
.L_x_12:
[----:B------:R-:W-:Y:S02]  /*0f90*/  ULDC.64 UR4, c[0x0][0x5a0] ;  /* 0x0001680000047ab9 */ /* 0x000fe40000000a00 */
[----:B------:R-:W-:-:S04]  /*0fa0*/  ISETP.NE.U32.AND P0, PT, RZ, UR4, PT ;  /* 0x00000004ff007c0c */ /* 0x000fc8000bf05070 */
[----:B------:R-:W-:-:S13]  /*0fb0*/  ISETP.NE.AND.EX P0, PT, RZ, UR5, PT, P0 ;  /* 0x00000005ff007c0c */ /* 0x000fda000bf05300 */
[----:B------:R-:W-:Y:S05]  /*0fc0*/  @!P0 BRA `(.L_x_14) ;  /* 0x00000000001c8947 */ /* 0x000fea0003800000 */
[----:B0-----:R-:W0:Y:S02]  /*0fd0*/  LDC.64 R4, c[0x0][0x5a0] ;  /* 0x00016800ff047b82 */ /* 0x001e240000000a00 */
[----:B0-----:R-:W2:Y:S02]  /*0fe0*/  LDG.E.64 R4, desc[UR36][R4.64] ;  /* 0x0000002404047981 */ /* 0x001ea4000c1e1b00 */
[----:B--2---:R-:W-:-:S04]  /*0ff0*/  ISETP.NE.U32.AND P0, PT, R4, RZ, PT ;  /* 0x000000ff0400720c */ /* 0x004fc80003f05070 */
[----:B------:R-:W-:-:S13]  /*1000*/  ISETP.NE.AND.EX P0, PT, R5, RZ, PT, P0 ;  /* 0x000000ff0500720c */ /* 0x000fda0003f05300 */
[----:B------:R-:W-:Y:S05]  /*1010*/  @!P0 BRA `(.L_x_14) ;  /* 0x0000000000088947 */ /* 0x000fea0003800000 */
[----:B-1----:R0:W5:Y:S01]  /*1020*/  LD.E R155, desc[UR36][R4.64] ;  /* 0x00000024049b7980 */ /* 0x002162000c101900 */
[----:B------:R-:W-:Y:S05]  /*1030*/  BRA `(.L_x_15) ;  /* 0x0000000000247947 */ /* 0x000fea0003800000 */
.L_x_14:
[----:B------:R-:W-:Y:S02]  /*1040*/  ULDC.64 UR4, c[0x0][0x590] ;  /* 0x0001640000047ab9 */ /* 0x000fe40000000a00 */
[----:B------:R-:W-:-:S04]  /*1050*/  ISETP.NE.U32.AND P0, PT, RZ, UR4, PT ;  /* 0x00000004ff007c0c */ /* 0x000fc8000bf05070 */
[----:B------:R-:W-:-:S13]  /*1060*/  ISETP.NE.AND.EX P0, PT, RZ, UR5, PT, P0 ;  /* 0x00000005ff007c0c */ /* 0x000fda000bf05300 */
[----:B------:R-:W-:Y:S05]  /*1070*/  @!P0 BRA `(.L_x_16) ;  /* 0x00000000000c8947 */ /* 0x000fea0003800000 */
[----:B0-----:R-:W1:Y:S02]  /*1080*/  LDC.64 R4, c[0x0][0x590] ;  /* 0x00016400ff047b82 */ /* 0x001e640000000a00 */
[----:B-1----:R1:W5:Y:S01]  /*1090*/  LDG.E R155, desc[UR36][R4.64] ;  /* 0x00000024049b7981 */ /* 0x002362000c1e1900 */
[----:B------:R-:W-:Y:S05]  /*10a0*/  BRA `(.L_x_15) ;  /* 0x0000000000087947 */ /* 0x000fea0003800000 */
.L_x_16:
[----:B------:R-:W-:Y:S02]  /*10b0*/  ULDC UR4, c[0x0][0x584] ;  /* 0x0001610000047ab9 */ /* 0x000fe40000000800 */
[----:B-1----:R-:W-:-:S07]  /*10c0*/  IMAD.U32 R155, RZ, RZ, UR4 ;  /* 0x00000004ff9b7e24 */ /* 0x002fce000f8e00ff */
.L_x_15:
[----:B------:R-:W-:-:S13]  /*10d0*/  LOP3.LUT P0, RZ, R0, 0xff, RZ, 0xc0, !PT ;  /* 0x000000ff00ff7812 */ /* 0x000fda000780c0ff */
[----:B------:R-:W-:Y:S05]  /*10e0*/  @!P0 EXIT ;  /* 0x000000000000894d */ /* 0x000fea0003800000 */
[----:B------:R-:W-:Y:S01]  /*10f0*/  ULDC UR4, c[0x0][0x28c] ;  /* 0x0000a30000047ab9 */ /* 0x000fe20000000800 */
[----:B------:R-:W-:Y:S01]  /*1100*/  LOP3.LUT R164, R19, 0x1, RZ, 0xfc, !PT ;  /* 0x0000000113a47812 */ /* 0x000fe200078efcff */
[----:B------:R-:W-:Y:S01]  /*1110*/  UIADD3 UR4, UR4, 0x3f, URZ ;  /* 0x0000003f04047890 */ /* 0x000fe2000fffe03f */
[----:B------:R-:W-:Y:S01]  /*1120*/  UMOV UR38, URZ ;  /* 0x0000003f00267c82 */ /* 0x000fe20008000000 */
[----:B------:R-:W-:Y:S02]  /*1130*/  UMOV UR39, URZ ;  /* 0x0000003f00277c82 */ /* 0x000fe40008000000 */
[----:B------:R-:W-:-:S04]  /*1140*/  USHF.R.S32.HI UR5, URZ, 0x1f, UR4 ;  /* 0x0000001f3f057899 */ /* 0x000fc80008011404 */
[----:B------:R-:W-:-:S04]  /*1150*/  ULEA.HI UR5, UR5, UR4, URZ, 0x6 ;  /* 0x0000000405057291 */ /* 0x000fc8000f8f303f */
[----:B------:R-:W-:-:S12]  /*1160*/  USHF.R.S32.HI UR40, URZ, 0x6, UR5 ;  /* 0x000000063f287899 */ /* 0x000fd80008011405 */
.L_x_290:
[----:B------:R-:W-:Y:S01]  /*1170*/  LOP3.LUT R0, R18, 0x80, RZ, 0xc0, !PT ;  /* 0x0000008012007812 */ /* 0x000fe200078ec0ff */
[----:B--2---:R-:W2:Y:S01]  /*1180*/  S2UR UR7, SR_CgaCtaId ;  /* 0x00000000000779c3 */ /* 0x004ea20000008800 */
[----:B------:R-:W-:Y:S02]  /*1190*/  UMOV UR6, 0x400 ;  /* 0x0000040000067882 */ /* 0x000fe40000000000 */
[----:B------:R-:W-:-:S06]  /*11a0*/  SHF.R.U32.HI R0, RZ, 0x7, R0 ;  /* 0x00000007ff007819 */ /* 0x000fcc0000011600 */
[----:B---3--:R-:W3:Y:S01]  /*11b0*/  SHFL.IDX PT, R0, R0, RZ, 0x1f ;  /* 0x00001fff00007589 */ /* 0x008ee200000e0000 */
[----:B--2---:R-:W-:Y:S01]  /*11c0*/  ULEA UR6, UR7, UR6, 0x18 ;  /* 0x0000000607067291 */ /* 0x004fe2000f8ec03f */
[----:B---3--:R-:W-:-:S13]  /*11d0*/  R2UR UR4, R0 ;  /* 0x00000000000472ca */ /* 0x008fda00000e0000 */
[----:B------:R-:W-:-:S04]  /*11e0*/  ULEA.HI UR5, UR4, UR4, URZ, 0x1 ;  /* 0x0000000404057291 */ /* 0x000fc8000f8f083f */
[----:B------:R-:W-:-:S04]  /*11f0*/  ULOP3.LUT UR5, UR5, 0x7fffe, URZ, 0xc0, !UPT ;  /* 0x0007fffe05057892 */ /* 0x000fc8000f8ec03f */
[----:B------:R-:W-:-:S03]  /*1200*/  UIADD3 UR5, UR4, -UR5, URZ ;  /* 0x8000000504057290 */ /* 0x000fc6000fffe03f */
[----:B------:R-:W-:Y:S01]  /*1210*/  ULDC UR4, c[0x0][0x28c] ;  /* 0x0000a30000047ab9 */ /* 0x000fe20000000800 */
[----:B------:R-:W-:Y:S01]  /*1220*/  ULEA UR5, UR5, UR6, 0xd ;  /* 0x0000000605057291 */ /* 0x000fe2000f8e683f */
[----:B------:R-:W-:-:S03]  /*1230*/  ISETP.LT.AND P0, PT, RZ, UR4, PT ;  /* 0x00000004ff007c0c */ /* 0x000fc6000bf01270 */
[----:B------:R-:W-:-:S04]  /*1240*/  UIADD3 UR5, UR5, 0x100, URZ ;  /* 0x0000010005057890 */ /* 0x000fc8000fffe03f */
[----:B------:R-:W-:-:S04]  /*1250*/  USHF.R.U32.HI UR5, URZ, 0x4, UR5 ;  /* 0x000000043f057899 */ /* 0x000fc80008011605 */
[----:B------:R-:W-:Y:S02]  /*1260*/  ULOP3.LUT UR41, UR5, 0x3fff, URZ, 0xc0, !UPT ;  /* 0x00003fff05297892 */ /* 0x000fe4000f8ec03f */
[----:B-1--45:R-:W-:Y:S10]  /*1270*/  @P0 BRA `(.L_x_17) ;  /* 0x0000000000400947 */ /* 0x032ff40003800000 */
[----:B------:R-:W-:Y:S01]  /*1280*/  MOV R0, 0x0 ;  /* 0x0000000000007802 */ /* 0x000fe20000000f00 */
[----:B------:R-:W-:Y:S01]  /*1290*/  ULDC.64 UR4, c[0x4][0x68] ;  /* 0x01001a0000047ab9 */ /* 0x000fe20000000a00 */
[----:B------:R-:W-:Y:S01]  /*12a0*/  ULDC.64 UR6, c[0x4][0x8] ;  /* 0x0100020000067ab9 */ /* 0x000fe20000000a00 */
[----:B01----:R-:W-:Y:S01]  /*12b0*/  IMAD.U32 R4, RZ, RZ, UR4 ;  /* 0x00000004ff047e24 */ /* 0x003fe2000f8e00ff */
[----:B------:R0:W1:Y:S01]  /*12c0*/  LDC.64 R14, c[0x4][R0] ;  /* 0x01000000000e7b82 */ /* 0x0000620000000a00 */
[----:B------:R-:W-:Y:S01]  /*12d0*/  IMAD.U32 R5, RZ, RZ, UR5 ;  /* 0x00000005ff057e24 */ /* 0x000fe2000f8e00ff */
[----:B------:R-:W-:Y:S01]  /*12e0*/  ULDC.64 UR4, c[0x4][0x70] ;  /* 0x01001c0000047ab9 */ /* 0x000fe20000000a00 */
[----:B------:R-:W-:Y:S01]  /*12f0*/  IMAD.U32 R10, RZ, RZ, UR6 ;  /* 0x00000006ff0a7e24 */ /* 0x000fe2000f8e00ff */
[----:B------:R-:W-:Y:S01]  /*1300*/  MOV R11, UR7 ;  /* 0x00000007000b7c02 */ /* 0x000fe20008000f00 */
[----:B------:R-:W-:Y:S02]  /*1310*/  IMAD.U32 R6, RZ, RZ, UR4 ;  /* 0x00000004ff067e24 */ /* 0x000fe4000f8e00ff */
[----:B------:R-:W-:-:S02]  /*1320*/  IMAD.U32 R7, RZ, RZ, UR5 ;  /* 0x00000005ff077e24 */ /* 0x000fc4000f8e00ff */
[----:B------:R-:W-:Y:S02]  /*1330*/  IMAD.MOV.U32 R8, RZ, RZ, 0x1e1 ;  /* 0x000001e1ff087424 */ /* 0x000fe400078e00ff */
[----:B------:R-:W-:Y:S02]  /*1340*/  IMAD.MOV.U32 R12, RZ, RZ, 0x1 ;  /* 0x00000001ff0c7424 */ /* 0x000fe400078e00ff */
[----:B0-----:R-:W-:-:S07]  /*1350*/  IMAD.MOV.U32 R13, RZ, RZ, RZ ;  /* 0x000000ffff0d7224 */ /* 0x001fce00078e00ff */
[----:B------:R-:W-:-:S07]  /*1360*/  LEPC R20, `(.L_x_17) ;  /* 0x000000001014794e */ /* 0x000fce0000000000 */
[----:B-1---5:R-:W-:Y:S05]  /*1370*/  CALL.ABS.NOINC R14 ;  /* 0x000000000e007343 */ /* 0x022fea0003c00000 */
.L_x_17:
[----:B------:R-:W-:-:S13]  /*1380*/  ISETP.NE.AND P0, PT, R164, 0x3, PT ;  /* 0x00000003a400780c */ /* 0x000fda0003f05270 */
[----:B------:R-:W-:Y:S05]  /*1390*/  @!P0 BRA `(.L_x_18) ;  /* 0x0000000000048947 */ /* 0x000fea0003800000 */
[----:B------:R-:W-:Y:S01]  /*13a0*/  BPT.TRAP 0x1 ;  /* 0x000000040000795c */ /* 0x000fe20000300000 */
.L_x_18:
[----:B------:R-:W2:Y:S01]  /*13b0*/  S2UR UR5, SR_CgaCtaId ;  /* 0x00000000000579c3 */ /* 0x000ea20000008800 */
[----:B------:R-:W-:Y:S01]  /*13c0*/  UMOV UR4, 0x400 ;  /* 0x0000040000047882 */ /* 0x000fe20000000000 */
[----:B------:R-:W-:Y:S02]  /*13d0*/  IMAD.U32 R0, RZ, RZ, UR38 ;  /* 0x00000026ff007e24 */ /* 0x000fe4000f8e00ff */
[----:B------:R-:W-:-:S03]  /*13e0*/  IMAD.U32 R3, RZ, RZ, UR39 ;  /* 0x00000027ff037e24 */ /* 0x000fc6000f8e00ff */
[----:B------:R-:W-:Y:S01]  /*13f0*/  SHF.L.U32 R0, R0, 0x1f, RZ ;  /* 0x0000001f00007819 */ /* 0x000fe200000006ff */
[----:B--2---:R-:W-:-:S06]  /*1400*/  ULEA UR4, UR5, UR4, 0x18 ;  /* 0x0000000405047291 */ /* 0x004fcc000f8ec03f */
[----:B------:R-:W-:-:S04]  /*1410*/  IMAD.U32 R6, RZ, RZ, UR4 ;  /* 0x00000004ff067e24 */ /* 0x000fc8000f8e00ff */
[----:B------:R-:W-:-:S04]  /*1420*/  IMAD R3, R3, 0x8, R6 ;  /* 0x0000000803037824 */ /* 0x000fc800078e0206 */
[----:B------:R2:W3:Y:S01]  /*1430*/  SYNCS.PHASECHK.TRANS64.TRYWAIT P1, [R3+URZ], R0 ;  /* 0x00000000030075a7 */ /* 0x0004e2000802017f */
[----:B------:R-:W-:Y:S05]  /*1440*/  @!P0 BRA `(.L_x_19) ;  /* 0x0000000000048947 */ /* 0x000fea0003800000 */
[----:B------:R-:W-:Y:S01]  /*1450*/  BPT.TRAP 0x1 ;  /* 0x000000040000795c */ /* 0x000fe20000300000 */
.L_x_19:
[----:B---3--:R-:W-:Y:S05]  /*1460*/  @P1 BRA `(.L_x_20) ;  /* 0x0000000000081947 */ /* 0x008fea0003800000 */
[----:B------:R-:W3:Y:S02]  /*1470*/  SYNCS.PHASECHK.TRANS64.TRYWAIT P1, [R3+URZ], R0 ;  /* 0x00000000030075a7 */ /* 0x000ee4000802017f */
[----:B---3--:R-:W-:Y:S05]  /*1480*/  @!P1 BRA `(.L_x_21) ;  /* 0x000000ac00d49947 */ /* 0x008fea0003800000 */
.L_x_20:
[----:B------:R-:W-:-:S04]  /*1490*/  UISETP.LT.AND UP0, UPT, UR40, 0x1, UPT ;  /* 0x000000012800788c */ /* 0x000fc8000bf01270 */
[----:B------:R-:W-:-:S06]  /*14a0*/  USEL UR4, UR40, 0x1, UP0 ;  /* 0x0000000128047887 */ /* 0x000fcc0008000000 */
[----:B--23--:R-:W-:Y:S01]  /*14b0*/  IMAD.U32 R0, RZ, RZ, UR4 ;  /* 0x00000004ff007e24 */ /* 0x00cfe2000f8e00ff */
[----:B------:R-:W-:Y:S05]  /*14c0*/  WARPSYNC.ALL ;  /* 0x0000000000007948 */ /* 0x000fea0003800000 */
[----:B------:R-:W-:-:S04]  /*14d0*/  IADD3 R0, -R0, UR40, RZ ;  /* 0x0000002800007c10 */ /* 0x000fc8000fffe1ff */
[----:B------:R-:W-:Y:S02]  /*14e0*/  ISETP.GE.AND P1, PT, R0, 0x1, PT ;  /* 0x000000010000780c */ /* 0x000fe40003f26270 */
[----:B------:R-:W-:Y:S01]  /*14f0*/  R2UR UR4, R6 ;  /* 0x00000000060472ca */ /* 0x000fe200000e0000 */
[----:B------:R-:W-:Y:S01]  /*1500*/  WARPGROUP.ARRIVE ;  /* 0x00000000000079c5 */ /* 0x000fe20000000000 */
[----:B------:R-:W-:Y:S01]  /*1510*/  UMOV UR9, 0x40000040 ;  /* 0x4000004000097882 */ /* 0x000fe20000000000 */
[----:B------:R-:W-:-:S10]  /*1520*/  UMOV UR11, 0x40000040 ;  /* 0x40000040000b7882 */ /* 0x000fd40000000000 */
[----:B------:R-:W-:-:S04]  /*1530*/  UIADD3 UR4, UR4, 0x18100, URZ ;  /* 0x0001810004047890 */ /* 0x000fc8000fffe03f */
[----:B------:R-:W-:-:S04]  /*1540*/  USHF.R.U32.HI UR4, URZ, 0x4, UR4 ;  /* 0x000000043f047899 */ /* 0x000fc80008011604 */
[----:B------:R-:W-:Y:S02]  /*1550*/  ULOP3.LUT UR5, UR4, 0x3fff, URZ, 0xc0, !UPT ;  /* 0x00003fff04057892 */ /* 0x000fe4000f8ec03f */
[----:B------:R-:W-:Y:S02]  /*1560*/  ULOP3.LUT UR4, UR41, 0x10000, URZ, 0xfc, !UPT ;  /* 0x0001000029047892 */ /* 0x000fe4000f8efc3f */
[----:B------:R-:W-:Y:S02]  /*1570*/  ULOP3.LUT UR5, UR5, 0x10000, URZ, 0xfc, !UPT ;  /* 0x0001000005057892 */ /* 0x000fe4000f8efc3f */
[----:B------:R-:W-:Y:S02]  /*1580*/  ULEA UR6, UR39, UR4, 0xb ;  /* 0x0000000427067291 */ /* 0x000fe4000f8e583f */
[----:B------:R-:W-:-:S05]  /*1590*/  ULEA UR7, UR39, UR5, 0xa ;  /* 0x0000000527077291 */ /* 0x000fca000f8e503f */
[----:B------:R-:W-:Y:S02]  /*15a0*/  UMOV UR8, UR6 ;  /* 0x0000000600087c82 */ /* 0x000fe40008000000 */
[----:B------:R-:W-:Y:S02]  /*15b0*/  UMOV UR10, UR7 ;  /* 0x00000007000a7c82 */ /* 0x000fe40008000000 */
[----:B------:R-:W-:Y:S01]  /*15c0*/  HGMMA.64x128x16.F32.BF16 R88, gdesc[UR8], RZ, !UPT, gsb0 ;  /* 0x01e00000085879f0 */ /* 0x000fe2000c0018ff */
[----:B------:R-:W-:Y:S01]  /*15d0*/  UIADD3 UR8, UR6, 0x400, URZ ;  /* 0x0000040006087890 */ /* 0x000fe2000fffe03f */
[----:B------:R-:W-:Y:S01]  /*15e0*/  UMOV UR9, 0x40000040 ;  /* 0x4000004000097882 */ /* 0x000fe20000000000 */
[----:B------:R-:W-:Y:S02]  /*15f0*/  WARPGROUP.DEPBAR.LE gsb0, 0x0 ;  /* 0x00008000000079c5 */ /* 0x000fe40000010000 */
[----:B------:R-:W-:-:S07]  /*1600*/  WARPGROUP.ARRIVE ;  /* 0x00000000000079c5 */ /* 0x000fce0000000000 */
[----:B------:R-:W-:Y:S01]  /*1610*/  HGMMA.64x128x16.F32.BF16 R24, gdesc[UR8], RZ, !UPT, gsb0 ;  /* 0x01e00000081879f0 */ /* 0x000fe2000c0018ff */
[----:B------:R-:W-:Y:S02]  /*1620*/  UIADD3 UR8, UR6, 0x2, URZ ;  /* 0x0000000206087890 */ /* 0x000fe4000fffe03f */
[----:B------:R-:W-:Y:S01]  /*1630*/  UIADD3 UR10, UR7, 0x2, URZ ;  /* 0x00000002070a7890 */ /* 0x000fe2000fffe03f */
[----:B------:R-:W-:Y:S01]  /*1640*/  UMOV UR9, 0x40000040 ;  /* 0x4000004000097882 */ /* 0x000fe20000000000 */
[----:B------:R-:W-:Y:S01]  /*1650*/  UMOV UR11, 0x40000040 ;  /* 0x40000040000b7882 */ /* 0x000fe20000000000 */
[----:B------:R-:W-:Y:S02]  /*1660*/  WARPGROUP.DEPBAR.LE gsb0, 0x0 ;  /* 0x00008000000079c5 */ /* 0x000fe40000010000 */
[----:B------:R-:W-:-:S06]  /*1670*/  WARPGROUP.ARRIVE ;  /* 0x00000000000079c5 */ /* 0x000fcc0000000000 */
[----:B------:R-:W-:Y:S01]  /*1680*/  HGMMA.64x128x16.F32.BF16 R88, gdesc[UR8], R88, gsb0 ;  /* 0x01e00000085879f0 */ /* 0x000fe20008001858 */
[----:B------:R-:W-:Y:S01]  /*1690*/  UIADD3 UR8, UR6, 0x402, URZ ;  /* 0x0000040206087890 */ /* 0x000fe2000fffe03f */
[----:B------:R-:W-:Y:S01]  /*16a0*/  UMOV UR9, 0x40000040 ;  /* 0x4000004000097882 */ /* 0x000fe20000000000 */
[----:B------:R-:W-:Y:S02]  /*16b0*/  WARPGROUP.DEPBAR.LE gsb0, 0x0 ;  /* 0x00008000000079c5 */ /* 0x000fe40000010000 */
[----:B------:R-:W-:-:S07]  /*16c0*/  WARPGROUP.ARRIVE ;  /* 0x00000000000079c5 */ /* 0x000fce0000000000 */
[----:B------:R-:W-:Y:S01]  /*16d0*/  HGMMA.64x128x16.F32.BF16 R24, gdesc[UR8], R24, gsb0 ;  /* 0x01e00000081879f0 */ /* 0x000fe20008001818 */
        /* <DEDUP_REMOVED lines=23> */
[----:B------:R-:W-:Y:S03]  /*1850*/  HGMMA.64x128x16.F32.BF16 R24, gdesc[UR8], R24, gsb0 ;  /* 0x01e00000081879f0 */ /* 0x000fe60008001818 */
[----:B------:R-:W-:Y:S02]  /*1860*/  WARPGROUP.DEPBAR.LE gsb0, 0x0 ;  /* 0x00008000000079c5 */ /* 0x000fe40000010000 */
[----:B------:R-:W-:Y:S05]  /*1870*/  @!P1 BRA `(.L_x_22) ;  /* 0x0000000400749947 */ /* 0x000fea0003800000 */
[----:B------:R-:W-:Y:S02]  /*1880*/  UIADD3 UR6, UR39, 0x1, URZ ;  /* 0x0000000127067890 */ /* 0x000fe4000fffe03f */
[----:B------:R-:W-:Y:S02]  /*1890*/  IMAD.U32 R3, RZ, RZ, UR39 ;  /* 0x00000027ff037e24 */ /* 0x000fe4000f8e00ff */
[----:B------:R-:W-:-:S04]  /*18a0*/  UISETP.NE.AND UP0, UPT, UR6, 0x3, UPT ;  /* 0x000000030600788c */ /* 0x000fc8000bf05270 */
[----:B------:R-:W-:Y:S02]  /*18b0*/  USEL UR7, URZ, 0x1, UP0 ;  /* 0x000000013f077887 */ /* 0x000fe40008000000 */
[----:B------:R-:W-:Y:S02]  /*18c0*/  USEL UR6, UR6, URZ, UP0 ;  /* 0x0000003f06067287 */ /* 0x000fe40008000000 */
[----:B------:R-:W-:-:S06]  /*18d0*/  ULOP3.LUT UR7, UR38, UR7, URZ, 0x3c, !UPT ;  /* 0x0000000726077292 */ /* 0x000fcc000f8e3c3f */
[----:B------:R-:W-:-:S07]  /*18e0*/  IMAD.U32 R7, RZ, RZ, UR7 ;  /* 0x00000007ff077e24 */ /* 0x000fce000f8e00ff */
.L_x_29:
[----:B------:R-:W-:Y:S05]  /*18f0*/  @!P0 BRA `(.L_x_23) ;  /* 0x0000000000048947 */ /* 0x000fea0003800000 */
[----:B------:R-:W-:Y:S01]  /*1900*/  BPT.TRAP 0x1 ;  /* 0x000000040000795c */ /* 0x000fe20000300000 */
.L_x_23:
[----:B------:R-:W2:Y:S01]  /*1910*/  S2UR UR8, SR_CgaCtaId ;  /* 0x00000000000879c3 */ /* 0x000ea20000008800 */
[----:B------:R-:W-:Y:S01]  /*1920*/  UMOV UR7, 0x400 ;  /* 0x0000040000077882 */ /* 0x000fe20000000000 */
[----:B01----:R-:W-:Y:S02]  /*1930*/  MOV R5, UR6 ;  /* 0x0000000600057c02 */ /* 0x003fe40008000f00 */
[----:B------:R-:W-:Y:S01]  /*1940*/  SHF.L.U32 R4, R7, 0x1f, RZ ;  /* 0x0000001f07047819 */ /* 0x000fe200000006ff */
[----:B--2---:R-:W-:-:S06]  /*1950*/  ULEA UR7, UR8, UR7, 0x18 ;  /* 0x0000000708077291 */ /* 0x004fcc000f8ec03f */
[----:B------:R-:W-:-:S04]  /*1960*/  IMAD.U32 R6, RZ, RZ, UR7 ;  /* 0x00000007ff067e24 */ /* 0x000fc8000f8e00ff */
[----:B------:R-:W-:-:S04]  /*1970*/  IMAD R5, R5, 0x8, R6 ;  /* 0x0000000805057824 */ /* 0x000fc800078e0206 */
[----:B------:R0:W1:Y:S01]  /*1980*/  SYNCS.PHASECHK.TRANS64.TRYWAIT P1, [R5+URZ], R4 ;  /* 0x00000004050075a7 */ /* 0x000062000802017f */
[----:B------:R-:W-:Y:S05]  /*1990*/  @!P0 BRA `(.L_x_24) ;  /* 0x0000000000048947 */ /* 0x000fea0003800000 */
[----:B------:R-:W-:Y:S01]  /*19a0*/  BPT.TRAP 0x1 ;  /* 0x000000040000795c */ /* 0x000fe20000300000 */
.L_x_24:
[----:B-1----:R-:W-:Y:S05]  /*19b0*/  @P1 BRA `(.L_x_25) ;  /* 0x0000000000081947 */ /* 0x002fea0003800000 */
[----:B------:R-:W1:Y:S02]  /*19c0*/  SYNCS.PHASECHK.TRANS64.TRYWAIT P1, [R5+URZ], R4 ;  /* 0x00000004050075a7 */ /* 0x000e64000802017f */
[----:B-1----:R-:W-:Y:S05]  /*19d0*/  @!P1 BRA `(.L_x_26) ;  /* 0x000000a800949947 */ /* 0x002fea0003800000 */
.L_x_25:
[----:B------:R-:W-:Y:S01]  /*19e0*/  ULEA UR7, UR6, UR4, 0xb ;  /* 0x0000000406077291 */ /* 0x000fe2000f8e583f */
[----:B------:R-:W-:Y:S01]  /*19f0*/  WARPGROUP.ARRIVE ;  /* 0x00000000000079c5 */ /* 0x000fe20000000000 */
[----:B------:R-:W-:Y:S01]  /*1a00*/  ULEA UR12, UR6, UR5, 0xa ;  /* 0x00000005060c7291 */ /* 0x000fe2000f8e503f */
[----:B------:R-:W-:Y:S01]  /*1a10*/  UMOV UR9, 0x40000040 ;  /* 0x4000004000097882 */ /* 0x000fe20000000000 */
[----:B------:R-:W-:-:S03]  /*1a20*/  UMOV UR11, 0x40000040 ;  /* 0x40000040000b7882 */ /* 0x000fc60000000000 */
[----:B------:R-:W-:Y:S02]  /*1a30*/  UMOV UR8, UR7 ;  /* 0x0000000700087c82 */ /* 0x000fe40008000000 */
[----:B------:R-:W-:Y:S02]  /*1a40*/  UMOV UR10, UR12 ;  /* 0x0000000c000a7c82 */ /* 0x000fe40008000000 */
        /* <DEDUP_REMOVED lines=44> */
[----:B------:R-:W-:Y:S01]  /*1d10*/  BPT.TRAP 0x1 ;  /* 0x000000040000795c */ /* 0x000fe20000300000 */
.L_x_27:
[----:B------:R-:W-:-:S13]  /*1d20*/  ISETP.NE.AND P1, PT, R156, RZ, PT ;  /* 0x000000ff9c00720c */ /* 0x000fda0003f25270 */
[----:B01----:R-:W-:-:S04]  /*1d30*/  @P1 IMAD R4, R3, 0x8, R6 ;  /* 0x0000000803041824 */ /* 0x003fc800078e0206 */
[----:B------:R-:W-:-:S05]  /*1d40*/  @P1 VIADD R5, R4, 0x18 ;  /* 0x0000001804051836 */ /* 0x000fca0000000000 */
[----:B------:R-:W-:-:S04]  /*1d50*/  @P1 PRMT R5, R22, 0x654, R5 ;  /* 0x0000065416051816 */ /* 0x000fc80000000005 */
[----:B------:R0:W-:Y:S01]  /*1d60*/  @P1 SYNCS.ARRIVE.TRANS64.RED.A1T0 RZ, [R5+URZ], RZ ;  /* 0x000000ff05ff19a7 */ /* 0x0001e2000810043f */
[----:B------:R-:W-:-:S13]  /*1d70*/  ISETP.GT.U32.AND P1, PT, R19, 0x1, PT ;  /* 0x000000011300780c */ /* 0x000fda0003f24070 */
[----:B0-----:R-:W-:Y:S05]  /*1d80*/  @P1 BRA `(.L_x_28) ;  /* 0x0000000000041947 */ /* 0x001fea0003800000 */
[----:B------:R-:W-:Y:S01]  /*1d90*/  BPT.TRAP 0x1 ;  /* 0x000000040000795c */ /* 0x000fe20000300000 */
.L_x_28:
[----:B------:R-:W-:Y:S01]  /*1da0*/  UIADD3 UR6, UR6, 0x1, URZ ;  /* 0x0000000106067890 */ /* 0x000fe2000fffe03f */
[C---:B------:R-:W-:Y:S01]  /*1db0*/  ISETP.GT.AND P2, PT, R0.reuse, 0x1, PT ;  /* 0x000000010000780c */ /* 0x040fe20003f44270 */
[----:B------:R-:W-:Y:S02]  /*1dc0*/  VIADD R3, R3, 0x1 ;  /* 0x0000000103037836 */ /* 0x000fe40000000000 */
[----:B------:R-:W-:Y:S01]  /*1dd0*/  UISETP.NE.AND UP0, UPT, UR6, 0x3, UPT ;  /* 0x000000030600788c */ /* 0x000fe2000bf05270 */
[----:B------:R-:W-:Y:S02]  /*1de0*/  VIADD R0, R0, 0xffffffff ;  /* 0xffffffff00007836 */ /* 0x000fe40000000000 */
[C---:B------:R-:W-:Y:S01]  /*1df0*/  ISETP.NE.AND P1, PT, R3.reuse, 0x3, PT ;  /* 0x000000030300780c */ /* 0x040fe20003f25270 */
[----:B------:R-:W-:Y:S02]  /*1e00*/  USEL UR7, URZ, 0x1, UP0 ;  /* 0x000000013f077887 */ /* 0x000fe40008000000 */
[----:B------:R-:W-:Y:S01]  /*1e10*/  USEL UR6, UR6, URZ, UP0 ;  /* 0x0000003f06067287 */ /* 0x000fe20008000000 */
[----:B------:R-:W-:-:S03]  /*1e20*/  SEL R3, R3, RZ, P1 ;  /* 0x000000ff03037207 */ /* 0x000fc60000800000 */
[----:B------:R-:W-:Y:S01]  /*1e30*/  LOP3.LUT R7, R7, UR7, RZ, 0x3c, !PT ;  /* 0x0000000707077c12 */ /* 0x000fe2000f8e3cff */
[----:B------:R-:W-:Y:S07]  /*1e40*/  @P2 BRA `(.L_x_29) ;  /* 0xfffffff800a82947 */ /* 0x000fee000383ffff */
.L_x_22:
[----:B------:R-:W2:Y:S02]  /*1e50*/  LDC R0, c[0x0][0x28c] ;  /* 0x0000a300ff007b82 */ /* 0x000ea40000000800 */
[----:B--2---:R-:W-:-:S13]  /*1e60*/  ISETP.GE.AND P1, PT, R0, 0x1, PT ;  /* 0x000000010000780c */ /* 0x004fda0003f26270 */
[----:B------:R-:W-:Y:S05]  /*1e70*/  @!P1 BRA `(.L_x_30) ;  /* 0x0000000000509947 */ /* 0x000fea0003800000 */
[----:B------:R-:W-:Y:S05]  /*1e80*/  @!P0 BRA `(.L_x_31) ;  /* 0x0000000000048947 */ /* 0x000fea0003800000 */
[----:B------:R-:W-:Y:S01]  /*1e90*/  BPT.TRAP 0x1 ;  /* 0x000000040000795c */ /* 0x000fe20000300000 */
.L_x_31:
[----:B------:R-:W-:Y:S01]  /*1ea0*/  ISETP.NE.AND P1, PT, R156, RZ, PT ;  /* 0x000000ff9c00720c */ /* 0x000fe20003f25270 */
[----:B------:R-:W-:Y:S01]  /*1eb0*/  BSSY B0, `(.L_x_32) ;  /* 0x000000e000007945 */ /* 0x000fe20003800000 */
[----:B------:R-:W-:-:S11]  /*1ec0*/  ISETP.GT.U32.AND P0, PT, R19, 0x1, PT ;  /* 0x000000011300780c */ /* 0x000fd60003f04070 */
[----:B------:R-:W-:Y:S05]  /*1ed0*/  @!P1 BRA `(.L_x_33) ;  /* 0x00000000002c9947 */ /* 0x000fea0003800000 */
[----:B------:R-:W-:-:S04]  /*1ee0*/  UISETP.LT.AND UP0, UPT, UR40, 0x1, UPT ;  /* 0x000000012800788c */ /* 0x000fc8000bf01270 */
[----:B------:R-:W-:-:S04]  /*1ef0*/  USEL UR6, UR40, 0x1, UP0 ;  /* 0x0000000128067887 */ /* 0x000fc80008000000 */
[----:B------:R-:W-:-:S04]  /*1f00*/  UIADD3 UR6, UR39, UR40, -UR6 ;  /* 0x0000002827067290 */ /* 0x000fc8000fffe806 */
[----:B------:R-:W-:-:S04]  /*1f10*/  UIMAD.WIDE.U32 UR4, UR6, -0x55555555, URZ ;  /* 0xaaaaaaab060478a5 */ /* 0x000fc8000f8e003f */
[----:B------:R-:W-:-:S04]  /*1f20*/  USHF.R.U32.HI UR4, URZ, 0x1, UR5 ;  /* 0x000000013f047899 */ /* 0x000fc80008011605 */
[----:B------:R-:W-:-:S06]  /*1f30*/  UIMAD UR6, UR4, -0x3, UR6 ;  /* 0xfffffffd040678a4 */ /* 0x000fcc000f8e0206 */
[----:B------:R-:W-:-:S04]  /*1f40*/  IMAD.U32 R3, RZ, RZ, UR6 ;  /* 0x00000006ff037e24 */ /* 0x000fc8000f8e00ff */
[----:B------:R-:W-:-:S04]  /*1f50*/  IMAD R0, R3, 0x8, R6 ;  /* 0x0000000803007824 */ /* 0x000fc800078e0206 */
[----:B------:R-:W-:-:S05]  /*1f60*/  VIADD R3, R0, 0x18 ;  /* 0x0000001800037836 */ /* 0x000fca0000000000 */
[----:B------:R-:W-:-:S04]  /*1f70*/  PRMT R3, R22, 0x654, R3 ;  /* 0x0000065416037816 */ /* 0x000fc80000000003 */
[----:B------:R2:W-:Y:S03]  /*1f80*/  SYNCS.ARRIVE.TRANS64.RED.A1T0 RZ, [R3+URZ], RZ ;  /* 0x000000ff03ff79a7 */ /* 0x0005e6000810043f */
.L_x_33:
[----:B------:R-:W-:Y:S05]  /*1f90*/  BSYNC B0 ;  /* 0x0000000000007941 */ /* 0x000fea0003800000 */
.L_x_32:
[----:B------:R-:W-:Y:S05]  /*1fa0*/  @P0 BRA `(.L_x_30) ;  /* 0x0000000000040947 */ /* 0x000fea0003800000 */
[----:B------:R-:W-:Y:S01]  /*1fb0*/  BPT.TRAP 0x1 ;  /* 0x000000040000795c */ /* 0x000fe20000300000 */
.L_x_30:
[----:B------:R-:W3:Y:S01]  /*1fc0*/  LDC R6, c[0x0][0x288] ;  /* 0x0000a200ff067b82 */ /* 0x000ee20000000800 */
[--C-:B------:R-:W-:Y:S01]  /*1fd0*/  SHF.R.U32.HI R0, RZ, 0x2, R18.reuse ;  /* 0x00000002ff007819 */ /* 0x100fe20000011612 */
[----:B------:R-:W-:Y:S01]  /*1fe0*/  UIADD3 UR39, UR40, UR39, URZ ;  /* 0x0000002728277290 */ /* 0x000fe2000fffe03f */
[----:B01----:R-:W-:Y:S01]  /*1ff0*/  SHF.R.U32.HI R5, RZ, 0x7, R18 ;  /* 0x00000007ff057819 */ /* 0x003fe20000011612 */
[----:B------:R-:W-:Y:S01]  /*2000*/  ULDC UR7, c[0x0][0x284] ;  /* 0x0000a10000077ab9 */ /* 0x000fe20000000800 */
[----:B--2---:R-:W-:Y:S01]  /*2010*/  LOP3.LUT R3, R0, 0x7, RZ, 0xc0, !PT ;  /* 0x0000000700037812 */ /* 0x004fe200078ec0ff */
[----:B------:R-:W-:Y:S01]  /*2020*/  UISETP.GT.U32.AND UP0, UPT, UR39, 0x2, UPT ;  /* 0x000000022700788c */ /* 0x000fe2000bf04070 */
[C---:B------:R-:W-:Y:S01]  /*2030*/  LOP3.LUT R4, R18.reuse, 0x60, RZ, 0xc0, !PT ;  /* 0x0000006012047812 */ /* 0x040fe200078ec0ff */
[----:B------:R-:W-:Y:S01]  /*2040*/  UISETP.GE.U32.AND UP1, UPT, UR40, 0x3, UPT ;  /* 0x000000032800788c */ /* 0x000fe2000bf26070 */
[----:B------:R-:W-:Y:S01]  /*2050*/  LOP3.LUT R0, R5, 0x1, RZ, 0xc0, !PT ;  /* 0x0000000105007812 */ /* 0x000fe200078ec0ff */
[----:B------:R-:W-:Y:S01]  /*2060*/  UISETP.LT.U32.AND UP0, UPT, UR40, 0x3, UP0 ;  /* 0x000000032800788c */ /* 0x000fe20008701070 */
[----:B------:R-:W-:Y:S01]  /*2070*/  SHF.R.U32.HI R8, RZ, 0x1, R4 ;  /* 0x00000001ff087819 */ /* 0x000fe20000011604 */
[----:B------:R-:W-:Y:S01]  /*2080*/  ULDC.64 UR8, c[0x0][0x5d0] ;  /* 0x0001740000087ab9 */ /* 0x000fe20000000a00 */
[----:B------:R-:W-:Y:S01]  /*2090*/  LOP3.LUT R4, R18, 0x3, RZ, 0xc0, !PT ;  /* 0x0000000312047812 */ /* 0x000fe200078ec0ff */
[----:B------:R-:W-:Y:S01]  /*20a0*/  IMAD.SHL.U32 R10, R0, 0x40, RZ ;  /* 0x00000040000a7824 */ /* 0x000fe200078e00ff */
[----:B------:R-:W-:Y:S01]  /*20b0*/  IADD3 R5, RZ, -R8, -R3 ;  /* 0x80000008ff057210 */ /* 0x000fe20007ffe803 */
[----:B------:R-:W-:Y:S01]  /*20c0*/  UIMAD.WIDE.U32 UR4, UR39, -0x55555555, URZ ;  /* 0xaaaaaaab270478a5 */ /* 0x000fe2000f8e003f */
[----:B------:R-:W-:Y:S01]  /*20d0*/  SHF.R.S32.HI R15, RZ, 0x1f, R23 ;  /* 0x0000001fff0f7819 */ /* 0x000fe20000011417 */
[----:B------:R-:W-:Y:S01]  /*20e0*/  USEL UR6, URZ, 0x1, !UP0 ;  /* 0x000000013f067887 */ /* 0x000fe2000c000000 */
[----:B------:R-:W-:Y:S01]  /*20f0*/  LOP3.LUT R165, R10, 0x40, R3, 0xe2, !PT ;  /* 0x000000400aa57812 */ /* 0x000fe200078ee203 */
[----:B------:R-:W-:Y:S01]  /*2100*/  IMAD R157, R0, -0x40, R5 ;  /* 0xffffffc0009d7824 */ /* 0x000fe200078e0205 */
[----:B------:R-:W-:Y:S01]  /*2110*/  SHF.L.U32 R3, R153, 0x7, RZ ;  /* 0x0000000799037819 */ /* 0x000fe200000006ff */
[----:B------:R-:W-:Y:S01]  /*2120*/  IMAD.SHL.U32 R0, R152, 0x100, RZ ;  /* 0x0000010098007824 */ /* 0x000fe200078e00ff */
[----:B------:R-:W-:Y:S01]  /*2130*/  USHF.R.U32.HI UR4, URZ, 0x1, UR5 ;  /* 0x000000013f047899 */ /* 0x000fe20008011605 */
[----:B---3--:R-:W-:Y:S01]  /*2140*/  IMAD R10, R4, -0x2, R6 ;  /* 0xfffffffe040a7824 */ /* 0x008fe200078e0206 */
[----:B------:R-:W-:Y:S01]  /*2150*/  ISETP.GE.AND P0, PT, R3, R6, PT ;  /* 0x000000060300720c */ /* 0x000fe20003f06270 */
[----:B------:R-:W-:Y:S01]  /*2160*/  IMAD.SHL.U32 R6, R18, 0x2, RZ ;  /* 0x0000000212067824 */ /* 0x000fe200078e00ff */
[----:B------:R-:W-:Y:S01]  /*2170*/  ULOP3.LUT UR38, UR38, UR6, URZ, 0x3c, !UPT ;  /* 0x0000000626267292 */ /* 0x000fe2000f8e3c3f */
[----:B------:R-:W-:Y:S01]  /*2180*/  IMAD R4, R15, UR8, RZ ;  /* 0x000000080f047c24 */ /* 0x000fe2000f8e02ff */
[----:B------:R-:W-:Y:S01]  /*2190*/  ISETP.GE.OR P0, PT, R0, UR7, P0 ;  /* 0x0000000700007c0c */ /* 0x000fe20008706670 */
[----:B------:R-:W-:Y:S01]  /*21a0*/  IMAD.WIDE R152, R152, 0x100, RZ ;  /* 0x0000010098987825 */ /* 0x000fe200078e02ff */
[----:B------:R-:W-:Y:S01]  /*21b0*/  LOP3.LUT R6, R3, 0x6, R6, 0xf8, !PT ;  /* 0x0000000603067812 */ /* 0x000fe200078ef806 */
[----:B------:R-:W-:Y:S01]  /*21c0*/  UIMAD UR39, UR4, -0x3, UR39 ;  /* 0xfffffffd042778a4 */ /* 0x000fe2000f8e0227 */
[----:B------:R-:W-:Y:S01]  /*21d0*/  IADD3 R157, -R0, UR7, R157 ;  /* 0x00000007009d7c10 */ /* 0x000fe2000fffe19d */
[----:B------:R-:W-:Y:S01]  /*21e0*/  IMAD R9, R23, UR9, R4 ;  /* 0x0000000917097c24 */ /* 0x000fe2000f8e0204 */
[----:B------:R-:W-:Y:S01]  /*21f0*/  SHF.R.S32.HI R7, RZ, 0x1f, R6 ;  /* 0x0000001fff077819 */ /* 0x000fe20000011406 */
[----:B------:R-:W-:Y:S01]  /*2200*/  @UP1 ULOP3.LUT UR38, UR38, 0x1, UR4, 0x78, !UPT ;  /* 0x0000000126261892 */ /* 0x000fe2000f8e7804 */
[----:B------:R-:W-:Y:S01]  /*2210*/  LOP3.LUT R165, R152, R165, R8, 0xfe, !PT ;  /* 0x000000a598a57212 */ /* 0x000fe200078efe08 */
[----:B------:R-:W-:-:S02]  /*2220*/  IMAD.IADD R0, R10, 0x1, -R3 ;  /* 0x000000010a007824 */ /* 0x000fc400078e0a03 */
[----:B------:R-:W-:-:S04]  /*2230*/  IMAD.WIDE.U32 R4, R23, UR8, R6 ;  /* 0x0000000817047c25 */ /* 0x000fc8000f8e0006 */
[----:B------:R-:W-:Y:S02]  /*2240*/  IMAD.IADD R9, R5, 0x1, R9 ;  /* 0x0000000105097824 */ /* 0x000fe400078e0209 */
[----:B------:R-:W-:Y:S02]  /*2250*/  IMAD.MOV.U32 R3, RZ, RZ, -0x1 ;  /* 0xffffffffff037424 */ /* 0x000fe400078e00ff */
[----:B------:R-:W-:Y:S01]  /*2260*/  IMAD.MOV.U32 R8, RZ, RZ, R4 ;  /* 0x000000ffff087224 */ /* 0x000fe200078e0004 */
[----:B------:R-:W-:Y:S06]  /*2270*/  @P0 BRA `(.L_x_34) ;  /* 0x0000008400700947 */ /* 0x000fec0003800000 */
[----:B------:R-:W0:Y:S01]  /*2280*/  LDC.64 R4, c[0x0][0x5c8] ;  /* 0x00017200ff047b82 */ /* 0x000e220000000a00 */
[----:B-----5:R-:W-:Y:S01]  /*2290*/  FSETP.NEU.AND P1, PT, R155, RZ, PT ;  /* 0x000000ff9b00720b */ /* 0x020fe20003f2d000 */
[----:B------:R-:W-:Y:S01]  /*22a0*/  BSSY B0, `(.L_x_34) ;  /* 0x0000859000007945 */ /* 0x000fe20003800000 */
[----:B------:R-:W-:-:S04]  /*22b0*/  ISETP.GT.AND P2, PT, R157, RZ, PT ;  /* 0x000000ff9d00720c */ /* 0x000fc80003f44270 */
[----:B------:R-:W-:Y:S01]  /*22c0*/  ISETP.GT.AND P0, PT, R0, RZ, P2 ;  /* 0x000000ff0000720c */ /* 0x000fe20001704270 */
[-C--:B0-----:R-:W-:Y:S02]  /*22d0*/  IMAD R10, R153, R4.reuse, RZ ;  /* 0x00000004990a7224 */ /* 0x081fe400078e02ff */
[----:B------:R-:W-:-:S04]  /*22e0*/  IMAD.WIDE.U32 R166, R165, R4, R8 ;  /* 0x00000004a5a67225 */ /* 0x000fc800078e0008 */
[----:B------:R-:W-:-:S04]  /*22f0*/  IMAD R9, R165, R5, R10 ;  /* 0x00000005a5097224 */ /* 0x000fc800078e020a */
[----:B------:R-:W-:Y:S01]  /*2300*/  IMAD.IADD R171, R167, 0x1, R9 ;  /* 0x00000001a7ab7824 */ /* 0x000fe200078e0209 */
[----:B------:R-:W-:Y:S06]  /*2310*/  @!P1 BRA `(.L_x_35) ;  /* 0x0000006000209947 */ /* 0x000fec0003800000 */
[----:B------:R-:W0:Y:S01]  /*2320*/  LDC.64 R10, c[0x0][0x5b8] ;  /* 0x00016e00ff0a7b82 */ /* 0x000e220000000a00 */
[----:B------:R-:W-:-:S07]  /*2330*/  ULDC.64 UR4, c[0x0][0x5c0] ;  /* 0x0001700000047ab9 */ /* 0x000fce0000000a00 */
[----:B------:R-:W1:Y:S08]  /*2340*/  LDC.64 R12, c[0x0][0x5b0] ;  /* 0x00016c00ff0c7b82 */ /* 0x000e700000000a00 */
[----:B------:R-:W2:Y:S01]  /*2350*/  LDC.64 R8, c[0x0][0x5a8] ;  /* 0x00016a00ff087b82 */ /* 0x000ea20000000a00 */
[----:B0-----:R-:W-:-:S04]  /*2360*/  IMAD R14, R15, R10, RZ ;  /* 0x0000000a0f0e7224 */ /* 0x001fc800078e02ff */
[C---:B------:R-:W-:Y:S02]  /*2370*/  IMAD R11, R23.reuse, R11, R14 ;  /* 0x0000000b170b7224 */ /* 0x040fe400078e020e */
[----:B------:R-:W-:-:S04]  /*2380*/  IMAD.WIDE.U32 R14, R23, R10, R6 ;  /* 0x0000000a170e7225 */ /* 0x000fc800078e0006 */
[----:B-1----:R-:W-:Y:S02]  /*2390*/  IMAD R20, R153, R12, RZ ;  /* 0x0000000c99147224 */ /* 0x002fe400078e02ff */
[----:B------:R-:W-:Y:S02]  /*23a0*/  IMAD.IADD R21, R15, 0x1, R11 ;  /* 0x000000010f157824 */ /* 0x000fe400078e020b */
[----:B------:R-:W-:Y:S02]  /*23b0*/  IMAD R169, R165, R13, R20 ;  /* 0x0000000da5a97224 */ /* 0x000fe400078e0214 */
[----:B------:R-:W-:-:S04]  /*23c0*/  IMAD.MOV.U32 R20, RZ, RZ, R14 ;  /* 0x000000ffff147224 */ /* 0x000fc800078e000e */
[----:B------:R-:W-:-:S04]  /*23d0*/  IMAD.WIDE.U32 R158, R165, R12, R20 ;  /* 0x0000000ca59e7225 */ /* 0x000fc800078e0014 */
[----:B------:R-:W-:Y:S01]  /*23e0*/  IMAD.IADD R159, R159, 0x1, R169 ;  /* 0x000000019f9f7824 */ /* 0x000fe200078e02a9 */
[----:B--2---:R-:W-:-:S04]  /*23f0*/  LEA R160, P1, R158, R8, 0x1 ;  /* 0x000000089ea07211 */ /* 0x004fc800078208ff */
[----:B------:R-:W-:-:S05]  /*2400*/  LEA.HI.X R161, R158, R9, R159, 0x1, P1 ;  /* 0x000000099ea17211 */ /* 0x000fca00008f0c9f */
[----:B------:R-:W2:Y:S01]  /*2410*/  @P0 LDG.E.LTC128B.U16 R167, desc[UR36][R160.64] ;  /* 0x00000024a0a70981 */ /* 0x000ea2000c1e1520 */
[----:B------:R-:W-:Y:S01]  /*2420*/  IMAD.WIDE.U32 R162, R165, R12, R6 ;  /* 0x0000000ca5a27225 */ /* 0x000fe200078e0006 */
[----:B------:R-:W-:Y:S01]  /*2430*/  ISETP.GT.AND P3, PT, R0, 0x1, P2 ;  /* 0x000000010000780c */ /* 0x000fe20001764270 */
[----:B------:R-:W-:Y:S02]  /*2440*/  BSSY B1, `(.L_x_36) ;  /* 0x0000013000017945 */ /* 0x000fe40003800000 */
[----:B------:R-:W-:Y:S02]  /*2450*/  IMAD.IADD R163, R169, 0x1, R163 ;  /* 0x00000001a9a37824 */ /* 0x000fe400078e02a3 */
[----:B------:R-:W-:Y:S01]  /*2460*/  IMAD.WIDE.U32 R162, R23, R10, R162 ;  /* 0x0000000a17a27225 */ /* 0x000fe200078e00a2 */
[----:B--2---:R-:W-:-:S05]  /*2470*/  SHF.L.U32 R158, R167, 0x10, RZ ;  /* 0x00000010a79e7819 */ /* 0x004fca00000006ff */
[----:B------:R-:W-:Y:S01]  /*2480*/  FMUL R159, R158, R155 ;  /* 0x0000009b9e9f7220 */ /* 0x000fe20000400000 */
[----:B------:R-:W-:-:S03]  /*2490*/  LEA R158, P1, R166, UR4, 0x1 ;  /* 0x00000004a69e7c11 */ /* 0x000fc6000f8208ff */
[----:B------:R-:W-:Y:S01]  /*24a0*/  FFMA R159, R88, R154, R159 ;  /* 0x0000009a589f7223 */ /* 0x000fe2000000009f */
[----:B------:R-:W-:-:S04]  /*24b0*/  IMAD.IADD R88, R11, 0x1, R163 ;  /* 0x000000010b587824 */ /* 0x000fc800078e02a3 */
[----:B------:R-:W-:Y:S02]  /*24c0*/  F2FP.BF16.F32.PACK_AB R161, RZ, R159 ;  /* 0x0000009fffa1723e */ /* 0x000fe400000010ff */
[----:B------:R-:W-:Y:S02]  /*24d0*/  LEA.HI.X R159, R166, UR5, R171, 0x1, P1 ;  /* 0x00000005a69f7c11 */ /* 0x000fe400088f0cab */
[----:B------:R-:W-:Y:S02]  /*24e0*/  PRMT R163, R161, 0x7610, R163 ;  /* 0x00007610a1a37816 */ /* 0x000fe400000000a3 */
[----:B------:R-:W-:-:S03]  /*24f0*/  LEA R160, P1, R162, R8, 0x1 ;  /* 0x00000008a2a07211 */ /* 0x000fc600078208ff */
[----:B------:R0:W-:Y:S01]  /*2500*/  @P0 STG.E.U16 desc[UR36][R158.64], R163 ;  /* 0x000000a39e000986 */ /* 0x0001e2000c101524 */
[--C-:B------:R-:W-:Y:S01]  /*2510*/  LEA.HI.X R161, R162, R9, R88.reuse, 0x1, P1 ;  /* 0x00000009a2a17211 */ /* 0x100fe200008f0c58 */
[C---:B------:R-:W-:Y:S01]  /*2520*/  IMAD.SHL.U32 R162, R12.reuse, 0x8, RZ ;  /* 0x000000080ca27824 */ /* 0x040fe200078e00ff */
[----:B------:R-:W-:Y:S02]  /*2530*/  PRMT R88, R167, 0x7610, R88 ;  /* 0x00007610a7587816 */ /* 0x000fe40000000058 */
[----:B0-----:R-:W-:Y:S01]  /*2540*/  SHF.L.U64.HI R163, R12, 0x3, R13 ;  /* 0x000000030ca37819 */ /* 0x001fe2000001020d */
[----:B------:R-:W-:Y:S06]  /*2550*/  @!P3 BRA `(.L_x_37) ;  /* 0x000000000004b947 */ /* 0x000fec0003800000 */
[----:B------:R0:W5:Y:S02]  /*2560*/  LDG.E.LTC128B.U16 R88, desc[UR36][R160.64+0x2] ;  /* 0x00000224a0587981 */ /* 0x000164000c1e1520 */
.L_x_37:
[----:B------:R-:W-:Y:S05]  /*2570*/  BSYNC B1 ;  /* 0x0000000000017941 */ /* 0x000fea0003800000 */
.L_x_36:
[----:B-----5:R-:W-:Y:S01]  /*2580*/  IMAD.U32 R168, R88, 0x10000, RZ ;  /* 0x0001000058a87824 */ /* 0x020fe200078e00ff */
[----:B------:R-:W-:Y:S01]  /*2590*/  ISETP.GT.AND P0, PT, R157, 0x8, PT ;  /* 0x000000089d00780c */ /* 0x000fe20003f04270 */
[----:B------:R-:W-:-:S04]  /*25a0*/  IMAD.WIDE.U32 R166, R165, R12, R162 ;  /* 0x0000000ca5a67225 */ /* 0x000fc800078e00a2 */
[----:B------:R-:W-:Y:S01]  /*25b0*/  FMUL R168, R168, R155 ;  /* 0x0000009ba8a87220 */ /* 0x000fe20000400000 */
[----:B------:R-:W-:Y:S01]  /*25c0*/  ISETP.GT.AND P1, PT, R0, RZ, P0 ;  /* 0x000000ff0000720c */ /* 0x000fe20000724270 */
[----:B------:R-:W-:Y:S02]  /*25d0*/  IMAD.IADD R169, R169, 0x1, R167 ;  /* 0x00000001a9a97824 */ /* 0x000fe400078e02a7 */
[----:B------:R-:W-:Y:S01]  /*25e0*/  FFMA R168, R89, R154, R168 ;  /* 0x0000009a59a87223 */ /* 0x000fe200000000a8 */
[----:B------:R-:W-:-:S04]  /*25f0*/  IADD3 R89, P4, R14, R166, RZ ;  /* 0x000000a60e597210 */ /* 0x000fc80007f9e0ff */
[----:B------:R-:W-:Y:S01]  /*2600*/  F2FP.BF16.F32.PACK_AB R168, RZ, R168 ;  /* 0x000000a8ffa8723e */ /* 0x000fe200000010ff */
[----:B------:R-:W-:Y:S01]  /*2610*/  IMAD.X R172, R169, 0x1, R21, P4 ;  /* 0x00000001a9ac7824 */ /* 0x000fe200020e0615 */
[C---:B------:R-:W-:Y:S02]  /*2620*/  LEA R170, P4, R89.reuse, R8, 0x1 ;  /* 0x0000000859aa7211 */ /* 0x040fe400078808ff */
[----:B------:R-:W-:Y:S02]  /*2630*/  PRMT R167, R168, 0x7610, R167 ;  /* 0x00007610a8a77816 */ /* 0x000fe400000000a7 */
[----:B------:R-:W-:Y:S02]  /*2640*/  PRMT R168, R88, 0x7610, R168 ;  /* 0x0000761058a87816 */ /* 0x000fe400000000a8 */
[----:B------:R-:W-:Y:S01]  /*2650*/  LEA.HI.X R171, R89, R9, R172, 0x1, P4 ;  /* 0x0000000959ab7211 */ /* 0x000fe200020f0cac */
[----:B------:R1:W-:Y:S04]  /*2660*/  @P3 STG.E.U16 desc[UR36][R158.64+0x2], R167 ;  /* 0x000002a79e003986 */ /* 0x0003e8000c101524 */
[----:B------:R2:W3:Y:S01]  /*2670*/  @P1 LDG.E.LTC128B.U16 R168, desc[UR36][R170.64] ;  /* 0x00000024aaa81981 */ /* 0x0004e2000c1e1520 */
[----:B------:R-:W-:Y:S01]  /*2680*/  IADD3 R166, P3, R6, R166, RZ ;  /* 0x000000a606a67210 */ /* 0x000fe20007f7e0ff */
[----:B------:R-:W-:Y:S04]  /*2690*/  BSSY B1, `(.L_x_38) ;  /* 0x0000012000017945 */ /* 0x000fe80003800000 */
[----:B-1----:R-:W-:-:S02]  /*26a0*/  IMAD.X R167, R7, 0x1, R169, P3 ;  /* 0x0000000107a77824 */ /* 0x002fc400018e06a9 */
[----:B------:R-:W-:Y:S02]  /*26b0*/  IMAD.SHL.U32 R169, R4, 0x10, RZ ;  /* 0x0000001004a97824 */ /* 0x000fe400078e00ff */
[----:B------:R-:W-:-:S03]  /*26c0*/  IMAD.WIDE.U32 R166, R23, R10, R166 ;  /* 0x0000000a17a67225 */ /* 0x000fc600078e00a6 */
[----:B--2---:R-:W-:Y:S01]  /*26d0*/  IADD3 R170, P3, R169, R158, RZ ;  /* 0x0000009ea9aa7210 */ /* 0x004fe20007f7e0ff */
[----:B------:R-:W-:Y:S01]  /*26e0*/  IMAD.IADD R172, R11, 0x1, R167 ;  /* 0x000000010bac7824 */ /* 0x000fe200078e02a7 */
[----:B------:R-:W-:-:S04]  /*26f0*/  SHF.L.U64.HI R167, R4, 0x4, R5 ;  /* 0x0000000404a77819 */ /* 0x000fc80000010205 */
[----:B------:R-:W-:Y:S01]  /*2700*/  IADD3.X R171, R167, R159, RZ, P3, !PT ;  /* 0x0000009fa7ab7210 */ /* 0x000fe20001ffe4ff */
[----:B---3--:R-:W-:-:S04]  /*2710*/  IMAD.U32 R88, R168, 0x10000, RZ ;  /* 0x00010000a8587824 */ /* 0x008fc800078e00ff */
[----:B------:R-:W-:Y:S01]  /*2720*/  FMUL R89, R88, R155 ;  /* 0x0000009b58597220 */ /* 0x000fe20000400000 */
[----:B------:R-:W-:-:S03]  /*2730*/  LEA R88, P4, R166, R8, 0x1 ;  /* 0x00000008a6587211 */ /* 0x000fc600078808ff */
[----:B------:R-:W-:Y:S01]  /*2740*/  FFMA R90, R90, R154, R89 ;  /* 0x0000009a5a5a7223 */ /* 0x000fe20000000059 */
[----:B------:R-:W-:Y:S02]  /*2750*/  LEA.HI.X R89, R166, R9, R172, 0x1, P4 ;  /* 0x00000009a6597211 */ /* 0x000fe400020f0cac */
[----:B------:R-:W-:Y:S02]  /*2760*/  ISETP.GT.AND P4, PT, R0, 0x1, P0 ;  /* 0x000000010000780c */ /* 0x000fe40000784270 */
[----:B------:R-:W-:-:S05]  /*2770*/  F2FP.BF16.F32.PACK_AB R90, RZ, R90 ;  /* 0x0000005aff5a723e */ /* 0x000fca00000010ff */
[----:B------:R1:W-:Y:S06]  /*2780*/  @P1 STG.E.U16 desc[UR36][R170.64], R90 ;  /* 0x0000005aaa001986 */ /* 0x0003ec000c101524 */
[----:B------:R-:W-:Y:S05]  /*2790*/  @!P4 BRA `(.L_x_39) ;  /* 0x000000000004c947 */ /* 0x000fea0003800000 */
[----:B------:R2:W5:Y:S02]  /*27a0*/  LDG.E.LTC128B.U16 R168, desc[UR36][R88.64+0x2] ;  /* 0x0000022458a87981 */ /* 0x000564000c1e1520 */
.L_x_39:
[----:B------:R-:W-:Y:S05]  /*27b0*/  BSYNC B1 ;  /* 0x0000000000017941 */ /* 0x000fea0003800000 */
.L_x_38:
[----:B-1---5:R-:W-:Y:S01]  /*27c0*/  IMAD.U32 R90, R168, 0x10000, RZ ;  /* 0x00010000a85a7824 */ /* 0x022fe200078e00ff */
[----:B------:R-:W-:Y:S01]  /*27d0*/  ISETP.GT.AND P1, PT, R0, 0x8, P2 ;  /* 0x000000080000780c */ /* 0x000fe20001724270 */
[----:B------:R-:W-:Y:S02]  /*27e0*/  BSSY B1, `(.L_x_40) ;  /* 0x000000a000017945 */ /* 0x000fe40003800000 */
[----:B------:R-:W-:-:S04]  /*27f0*/  FMUL R90, R90, R155 ;  /* 0x0000009b5a5a7220 */ /* 0x000fc80000400000 */
[----:B------:R-:W-:Y:S01]  /*2800*/  FFMA R90, R91, R154, R90 ;  /* 0x0000009a5b5a7223 */ /* 0x000fe2000000005a */
[----:B------:R-:W-:-:S04]  /*2810*/  @P4 IMAD.MOV.U32 R91, RZ, RZ, R171 ;  /* 0x000000ffff5b4224 */ /* 0x000fc800078e00ab */
[----:B------:R-:W-:-:S04]  /*2820*/  F2FP.BF16.F32.PACK_AB R90, RZ, R90 ;  /* 0x0000005aff5a723e */ /* 0x000fc800000010ff */
[----:B------:R-:W-:Y:S01]  /*2830*/  PRMT R166, R90, 0x7610, R166 ;  /* 0x000076105aa67816 */ /* 0x000fe200000000a6 */
[----:B------:R-:W-:-:S05]  /*2840*/  @P4 IMAD.MOV.U32 R90, RZ, RZ, R170 ;  /* 0x000000ffff5a4224 */ /* 0x000fca00078e00aa */
[----:B------:R1:W-:Y:S01]  /*2850*/  @P4 STG.E.U16 desc[UR36][R90.64+0x2], R166 ;  /* 0x000002a65a004986 */ /* 0x0003e2000c101524 */
[----:B------:R-:W-:Y:S05]  /*2860*/  @!P1 BRA `(.L_x_41) ;  /* 0x0000000000049947 */ /* 0x000fea0003800000 */
[----:B------:R3:W5:Y:S02]  /*2870*/  LDG.E.LTC128B.U16 R168, desc[UR36][R160.64+0x10] ;  /* 0x00001024a0a87981 */ /* 0x000764000c1e1520 */
.L_x_41:
[----:B------:R-:W-:Y:S05]  /*2880*/  BSYNC B1 ;  /* 0x0000000000017941 */ /* 0x000fea0003800000 */
.L_x_40:
[----:B-1---5:R-:W-:Y:S01]  /*2890*/  IMAD.U32 R90, R168, 0x10000, RZ ;  /* 0x00010000a85a7824 */ /* 0x022fe200078e00ff */
[----:B------:R-:W-:Y:S01]  /*28a0*/  ISETP.GT.AND P3, PT, R0, 0x9, P2 ;  /* 0x000000090000780c */ /* 0x000fe20001764270 */
[----:B------:R-:W-:Y:S02]  /*28b0*/  BSSY B1, `(.L_x_42) ;  /* 0x000000a000017945 */ /* 0x000fe40003800000 */
[----:B------:R-:W-:Y:S01]  /*28c0*/  FMUL R91, R90, R155 ;  /* 0x0000009b5a5b7220 */ /* 0x000fe20000400000 */
[----:B------:R-:W-:-:S03]  /*28d0*/  @P1 IMAD.MOV.U32 R90, RZ, RZ, R158 ;  /* 0x000000ffff5a1224 */ /* 0x000fc600078e009e */
[----:B------:R-:W-:-:S05]  /*28e0*/  FFMA R91, R92, R154, R91 ;  /* 0x0000009a5c5b7223 */ /* 0x000fca000000005b */
[----:B------:R-:W-:-:S04]  /*28f0*/  F2FP.BF16.F32.PACK_AB R91, RZ, R91 ;  /* 0x0000005bff5b723e */ /* 0x000fc800000010ff */
[----:B------:R-:W-:Y:S01]  /*2900*/  PRMT R92, R91, 0x7610, R92 ;  /* 0x000076105b5c7816 */ /* 0x000fe2000000005c */
[----:B------:R-:W-:-:S05]  /*2910*/  @P1 IMAD.MOV.U32 R91, RZ, RZ, R159 ;  /* 0x000000ffff5b1224 */ /* 0x000fca00078e009f */
[----:B------:R1:W-:Y:S01]  /*2920*/  @P1 STG.E.U16 desc[UR36][R90.64+0x10], R92 ;  /* 0x0000105c5a001986 */ /* 0x0003e2000c101524 */
[----:B------:R-:W-:Y:S05]  /*2930*/  @!P3 BRA `(.L_x_43) ;  /* 0x000000000004b947 */ /* 0x000fea0003800000 */
[----:B------:R4:W5:Y:S02]  /*2940*/  LDG.E.LTC128B.U16 R168, desc[UR36][R160.64+0x12] ;  /* 0x00001224a0a87981 */ /* 0x000964000c1e1520 */
.L_x_43:
[----:B------:R-:W-:Y:S05]  /*2950*/  BSYNC B1 ;  /* 0x0000000000017941 */ /* 0x000fea0003800000 */
.L_x_42:
[----:B-1---5:R-:W-:Y:S01]  /*2960*/  IMAD.U32 R90, R168, 0x10000, RZ ;  /* 0x00010000a85a7824 */ /* 0x022fe200078e00ff */
[----:B------:R-:W-:Y:S01]  /*2970*/  ISETP.GT.AND P1, PT, R0, 0x8, P0 ;  /* 0x000000080000780c */ /* 0x000fe20000724270 */
[----:B------:R-:W-:Y:S01]  /*2980*/  @P3 IMAD.MOV.U32 R91, RZ, RZ, R159 ;  /* 0x000000ffff5b3224 */ /* 0x000fe200078e009f */
[----:B------:R-:W-:Y:S01]  /*2990*/  BSSY B1, `(.L_x_44) ;  /* 0x0000009000017945 */ /* 0x000fe20003800000 */
[----:B------:R-:W-:-:S04]  /*29a0*/  FMUL R90, R90, R155 ;  /* 0x0000009b5a5a7220 */ /* 0x000fc80000400000 */
[----:B------:R-:W-:-:S05]  /*29b0*/  FFMA R90, R93, R154, R90 ;  /* 0x0000009a5d5a7223 */ /* 0x000fca000000005a */
[----:B------:R-:W-:-:S04]  /*29c0*/  F2FP.BF16.F32.PACK_AB R90, RZ, R90 ;  /* 0x0000005aff5a723e */ /* 0x000fc800000010ff */
[----:B------:R-:W-:Y:S01]  /*29d0*/  PRMT R92, R90, 0x7610, R92 ;  /* 0x000076105a5c7816 */ /* 0x000fe2000000005c */
[----:B------:R-:W-:-:S05]  /*29e0*/  @P3 IMAD.MOV.U32 R90, RZ, RZ, R158 ;  /* 0x000000ffff5a3224 */ /* 0x000fca00078e009e */
[----:B------:R1:W-:Y:S01]  /*29f0*/  @P3 STG.E.U16 desc[UR36][R90.64+0x12], R92 ;  /* 0x0000125c5a003986 */ /* 0x0003e2000c101524 */
[----:B------:R-:W-:Y:S05]  /*2a00*/  @!P1 BRA `(.L_x_45) ;  /* 0x0000000000049947 */ /* 0x000fea0003800000 */
[----:B------:R0:W5:Y:S02]  /*2a10*/  LDG.E.LTC128B.U16 R168, desc[UR36][R88.64+0x10] ;  /* 0x0000102458a87981 */ /* 0x000164000c1e1520 */
.L_x_45:
[----:B------:R-:W-:Y:S05]  /*2a20*/  BSYNC B1 ;  /* 0x0000000000017941 */ /* 0x000fea0003800000 */
.L_x_44:
[----:B-1---5:R-:W-:Y:S01]  /*2a30*/  IMAD.U32 R90, R168, 0x10000, RZ ;  /* 0x00010000a85a7824 */ /* 0x022fe200078e00ff */
[----:B------:R-:W-:Y:S01]  /*2a40*/  ISETP.GT.AND P3, PT, R0, 0x9, P0 ;  /* 0x000000090000780c */ /* 0x000fe20000764270 */
[----:B------:R-:W-:Y:S02]  /*2a50*/  BSSY B1, `(.L_x_46) ;  /* 0x000000a000017945 */ /* 0x000fe40003800000 */
[----:B------:R-:W-:Y:S01]  /*2a60*/  FMUL R91, R90, R155 ;  /* 0x0000009b5a5b7220 */ /* 0x000fe20000400000 */
[----:B------:R-:W-:-:S03]  /*2a70*/  @P1 MOV R90, R170 ;  /* 0x000000aa005a1202 */ /* 0x000fc60000000f00 */
[----:B------:R-:W-:-:S05]  /*2a80*/  FFMA R91, R94, R154, R91 ;  /* 0x0000009a5e5b7223 */ /* 0x000fca000000005b */
[----:B------:R-:W-:-:S04]  /*2a90*/  F2FP.BF16.F32.PACK_AB R91, RZ, R91 ;  /* 0x0000005bff5b723e */ /* 0x000fc800000010ff */
[----:B------:R-:W-:Y:S01]  /*2aa0*/  PRMT R92, R91, 0x7610, R92 ;  /* 0x000076105b5c7816 */ /* 0x000fe2000000005c */
[----:B------:R-:W-:-:S05]  /*2ab0*/  @P1 IMAD.MOV.U32 R91, RZ, RZ, R171 ;  /* 0x000000ffff5b1224 */ /* 0x000fca00078e00ab */
[----:B------:R1:W-:Y:S01]  /*2ac0*/  @P1 STG.E.U16 desc[UR36][R90.64+0x10], R92 ;  /* 0x0000105c5a001986 */ /* 0x0003e2000c101524 */
[----:B------:R-:W-:Y:S05]  /*2ad0*/  @!P3 BRA `(.L_x_47) ;  /* 0x000000000004b947 */ /* 0x000fea0003800000 */
[----:B------:R0:W5:Y:S02]  /*2ae0*/  LDG.E.LTC128B.U16 R168, desc[UR36][R88.64+0x12] ;  /* 0x0000122458a87981 */ /* 0x000164000c1e1520 */
.L_x_47:
[----:B------:R-:W-:Y:S05]  /*2af0*/  BSYNC B1 ;  /* 0x0000000000017941 */ /* 0x000fea0003800000 */
.L_x_46:
        /* <DEDUP_REMOVED lines=12> */
.L_x_49:
[----:B------:R-:W-:Y:S05]  /*2bc0*/  BSYNC B1 ;  /* 0x0000000000017941 */ /* 0x000fea0003800000 */
.L_x_48:
        /* <DEDUP_REMOVED lines=12> */
.L_x_51:
[----:B------:R-:W-:Y:S05]  /*2c90*/  BSYNC B1 ;  /* 0x0000000000017941 */ /* 0x000fea0003800000 */
.L_x_50:
        /* <DEDUP_REMOVED lines=12> */
.L_x_53:
[----:B------:R-:W-:Y:S05]  /*2d60*/  BSYNC B1 ;  /* 0x0000000000017941 */ /* 0x000fea0003800000 */
.L_x_52:
[----:B-1---5:R-:W-:Y:S01]  /*2d70*/  SHF.L.U32 R90, R168, 0x10, RZ ;  /* 0x00000010a85a7819 */ /* 0x022fe200000006ff */
[----:B------:R-:W-:Y:S01]  /*2d80*/  BSSY B1, `(.L_x_54) ;  /* 0x000000b000017945 */ /* 0x000fe20003800000 */
[----:B------:R-:W-:-:S03]  /*2d90*/  ISETP.GT.AND P3, PT, R0, 0x11, P0 ;  /* 0x000000110000780c */ /* 0x000fc60000764270 */
        /* <DEDUP_REMOVED lines=9> */
.L_x_55:
[----:B------:R-:W-:Y:S05]  /*2e30*/  BSYNC B1 ;  /* 0x0000000000017941 */ /* 0x000fea0003800000 */
.L_x_54:
        /* <DEDUP_REMOVED lines=12> */
.L_x_57:
[----:B------:R-:W-:Y:S05]  /*2f00*/  BSYNC B1 ;  /* 0x0000000000017941 */ /* 0x000fea0003800000 */
.L_x_56:
        /* <DEDUP_REMOVED lines=12> */
.L_x_59:
[----:B------:R-:W-:Y:S05]  /*2fd0*/  BSYNC B1 ;  /* 0x0000000000017941 */ /* 0x000fea0003800000 */
.L_x_58:
[----:B-1---5:R-:W-:Y:S01]  /*2fe0*/  IMAD.U32 R90, R168, 0x10000, RZ ;  /* 0x00010000a85a7824 */ /* 0x022fe200078e00ff */
[----:B------:R-:W-:Y:S01]  /*2ff0*/  @P3 MOV R91, R159 ;  /* 0x0000009f005b3202 */ /* 0x000fe20000000f00 */
[----:B------:R-:W-:Y:S01]  /*3000*/  BSSY B1, `(.L_x_60) ;  /* 0x000000a000017945 */ /* 0x000fe20003800000 */
[----:B------:R-:W-:Y:S01]  /*3010*/  ISETP.GT.AND P1, PT, R0, 0x18, P0 ;  /* 0x000000180000780c */ /* 0x000fe20000724270 */
        /* <DEDUP_REMOVED lines=8> */
.L_x_61:
[----:B------:R-:W-:Y:S05]  /*30a0*/  BSYNC B1 ;  /* 0x0000000000017941 */ /* 0x000fea0003800000 */
.L_x_60:
        /* <DEDUP_REMOVED lines=12> */
.L_x_63:
[----:B------:R-:W-:Y:S05]  /*3170*/  BSYNC B1 ;  /* 0x0000000000017941 */ /* 0x000fea0003800000 */
.L_x_62:
        /* <DEDUP_REMOVED lines=12> */
.L_x_65:
[----:B------:R-:W-:Y:S05]  /*3240*/  BSYNC B1 ;  /* 0x0000000000017941 */ /* 0x000fea0003800000 */
.L_x_64:
        /* <DEDUP_REMOVED lines=12> */
.L_x_67:
[----:B------:R-:W-:Y:S05]  /*3310*/  BSYNC B1 ;  /* 0x0000000000017941 */ /* 0x000fea0003800000 */
.L_x_66:
[----:B-1---5:R-:W-:Y:S01]  /*3320*/  IMAD.U32 R90, R168, 0x10000, RZ ;  /* 0x00010000a85a7824 */ /* 0x022fe200078e00ff */
[----:B------:R-:W-:Y:S01]  /*3330*/  ISETP.GT.AND P1, PT, R0, 0x20, P0 ;  /* 0x000000200000780c */ /* 0x000fe20000724270 */
[----:B------:R-:W-:Y:S01]  /*3340*/  @P3 IMAD.MOV.U32 R91, RZ, RZ, R159 ;  /* 0x000000ffff5b3224 */ /* 0x000fe200078e009f */
[----:B------:R-:W-:Y:S01]  /*3350*/  BSSY B1, `(.L_x_68) ;  /* 0x0000009000017945 */ /* 0x000fe20003800000 */
[----:B------:R-:W-:-:S04]  /*3360*/  FMUL R90, R90, R155 ;  /* 0x0000009b5a5a7220 */ /* 0x000fc80000400000 */
[----:B------:R-:W-:-:S05]  /*3370*/  FFMA R90, R105, R154, R90 ;  /* 0x0000009a695a7223 */ /* 0x000fca000000005a */
[----:B------:R-:W-:-:S04]  /*3380*/  F2FP.BF16.F32.PACK_AB R90, RZ, R90 ;  /* 0x0000005aff5a723e */ /* 0x000fc800000010ff */
[----:B------:R-:W-:Y:S02]  /*3390*/  PRMT R92, R90, 0x7610, R92 ;  /* 0x000076105a5c7816 */ /* 0x000fe4000000005c */
[----:B------:R-:W-:-:S05]  /*33a0*/  @P3 MOV R90, R158 ;  /* 0x0000009e005a3202 */ /* 0x000fca0000000f00 */
[----:B------:R1:W-:Y:S01]  /*33b0*/  @P3 STG.E.U16 desc[UR36][R90.64+0x42], R92 ;  /* 0x0000425c5a003986 */ /* 0x0003e2000c101524 */
[----:B------:R-:W-:Y:S05]  /*33c0*/  @!P1 BRA `(.L_x_69) ;  /* 0x0000000000049947 */ /* 0x000fea0003800000 */
[----:B------:R0:W5:Y:S02]  /*33d0*/  LDG.E.LTC128B.U16 R168, desc[UR36][R88.64+0x40] ;  /* 0x0000402458a87981 */ /* 0x000164000c1e1520 */
.L_x_69:
[----:B------:R-:W-:Y:S05]  /*33e0*/  BSYNC B1 ;  /* 0x0000000000017941 */ /* 0x000fea0003800000 */
.L_x_68:
        /* <DEDUP_REMOVED lines=12> */
.L_x_71:
[----:B------:R-:W-:Y:S05]  /*34b0*/  BSYNC B1 ;  /* 0x0000000000017941 */ /* 0x000fea0003800000 */
.L_x_70:
        /* <DEDUP_REMOVED lines=12> */
.L_x_73:
[----:B------:R-:W-:Y:S05]  /*3580*/  BSYNC B1 ;  /* 0x0000000000017941 */ /* 0x000fea0003800000 */
.L_x_72:
        /* <DEDUP_REMOVED lines=12> */
.L_x_75:
[----:B------:R-:W-:Y:S05]  /*3650*/  BSYNC B1 ;  /* 0x0000000000017941 */ /* 0x000fea0003800000 */
.L_x_74:
[----:B-1---5:R-:W-:Y:S01]  /*3660*/  SHF.L.U32 R90, R168, 0x10, RZ ;  /* 0x00000010a85a7819 */ /* 0x022fe200000006ff */
[----:B------:R-:W-:Y:S01]  /*3670*/  @P3 IMAD.MOV.U32 R91, RZ, RZ, R159 ;  /* 0x000000ffff5b3224 */ /* 0x000fe200078e009f */
[----:B------:R-:W-:Y:S01]  /*3680*/  ISETP.GT.AND P1, PT, R0, 0x28, P0 ;  /* 0x000000280000780c */ /* 0x000fe20000724270 */
[----:B------:R-:W-:Y:S02]  /*3690*/  BSSY B1, `(.L_x_76) ;  /* 0x0000009000017945 */ /* 0x000fe40003800000 */
        /* <DEDUP_REMOVED lines=8> */
.L_x_77:
[----:B------:R-:W-:Y:S05]  /*3720*/  BSYNC B1 ;  /* 0x0000000000017941 */ /* 0x000fea0003800000 */
.L_x_76:
        /* <DEDUP_REMOVED lines=12> */
.L_x_79:
[----:B------:R-:W-:Y:S05]  /*37f0*/  BSYNC B1 ;  /* 0x0000000000017941 */ /* 0x000fea0003800000 */
.L_x_78:
        /* <DEDUP_REMOVED lines=12> */
.L_x_81:
[----:B------:R-:W-:Y:S05]  /*38c0*/  BSYNC B1 ;  /* 0x0000000000017941 */ /* 0x000fea0003800000 */
.L_x_80:
[----:B-1---5:R-:W-:Y:S01]  /*38d0*/  IMAD.U32 R90, R168, 0x10000, RZ ;  /* 0x00010000a85a7824 */ /* 0x022fe200078e00ff */
[----:B------:R-:W-:Y:S01]  /*38e0*/  ISETP.GT.AND P3, PT, R0, 0x31, P2 ;  /* 0x000000310000780c */ /* 0x000fe20001764270 */
[----:B------:R-:W-:Y:S02]  /*38f0*/  BSSY B1, `(.L_x_82) ;  /* 0x000000a000017945 */ /* 0x000fe40003800000 */
[----:B------:R-:W-:Y:S01]  /*3900*/  FMUL R91, R90, R155 ;  /* 0x0000009b5a5b7220 */ /* 0x000fe20000400000 */
[----:B------:R-:W-:-:S03]  /*3910*/  @P1 IMAD.MOV.U32 R90, RZ, RZ, R158 ;  /* 0x000000ffff5a1224 */ /* 0x000fc600078e009e */
[----:B------:R-:W-:-:S05]  /*3920*/  FFMA R91, R112, R154, R91 ;  /* 0x0000009a705b7223 */ /* 0x000fca000000005b */
[----:B------:R-:W-:-:S04]  /*3930*/  F2FP.BF16.F32.PACK_AB R91, RZ, R91 ;  /* 0x0000005bff5b723e */ /* 0x000fc800000010ff */
[----:B------:R-:W-:Y:S02]  /*3940*/  PRMT R92, R91, 0x7610, R92 ;  /* 0x000076105b5c7816 */ /* 0x000fe4000000005c */
[----:B------:R-:W-:-:S05]  /*3950*/  @P1 MOV R91, R159 ;  /* 0x0000009f005b1202 */ /* 0x000fca0000000f00 */
[----:B------:R1:W-:Y:S01]  /*3960*/  @P1 STG.E.U16 desc[UR36][R90.64+0x60], R92 ;  /* 0x0000605c5a001986 */ /* 0x0003e2000c101524 */
[----:B------:R-:W-:Y:S05]  /*3970*/  @!P3 BRA `(.L_x_83) ;  /* 0x000000000004b947 */ /* 0x000fea0003800000 */
[----:B------:R0:W5:Y:S02]  /*3980*/  LDG.E.LTC128B.U16 R168, desc[UR36][R160.64+0x62] ;  /* 0x00006224a0a87981 */ /* 0x000164000c1e1520 */
.L_x_83:
[----:B------:R-:W-:Y:S05]  /*3990*/  BSYNC B1 ;  /* 0x0000000000017941 */ /* 0x000fea0003800000 */
.L_x_82:
        /* <DEDUP_REMOVED lines=12> */
.L_x_85:
[----:B------:R-:W-:Y:S05]  /*3a60*/  BSYNC B1 ;  /* 0x0000000000017941 */ /* 0x000fea0003800000 */
.L_x_84:
        /* <DEDUP_REMOVED lines=12> */
.L_x_87:
[----:B------:R-:W-:Y:S05]  /*3b30*/  BSYNC B1 ;  /* 0x0000000000017941 */ /* 0x000fea0003800000 */
.L_x_86:
        /* <DEDUP_REMOVED lines=12> */
.L_x_89:
[----:B------:R-:W-:Y:S05]  /*3c00*/  BSYNC B1 ;  /* 0x0000000000017941 */ /* 0x000fea0003800000 */
.L_x_88:
        /* <DEDUP_REMOVED lines=12> */
.L_x_91:
[----:B------:R-:W-:Y:S05]  /*3cd0*/  BSYNC B1 ;  /* 0x0000000000017941 */ /* 0x000fea0003800000 */
.L_x_90:
        /* <DEDUP_REMOVED lines=12> */
.L_x_93:
[----:B------:R-:W-:Y:S05]  /*3da0*/  BSYNC B1 ;  /* 0x0000000000017941 */ /* 0x000fea0003800000 */
.L_x_92:
        /* <DEDUP_REMOVED lines=12> */
.L_x_95:
[----:B------:R-:W-:Y:S05]  /*3e70*/  BSYNC B1 ;  /* 0x0000000000017941 */ /* 0x000fea0003800000 */
.L_x_94:
        /* <DEDUP_REMOVED lines=12> */
.L_x_97:
[----:B------:R-:W-:Y:S05]  /*3f40*/  BSYNC B1 ;  /* 0x0000000000017941 */ /* 0x000fea0003800000 */
.L_x_96:
        /* <DEDUP_REMOVED lines=12> */
.L_x_99:
[----:B------:R-:W-:Y:S05]  /*4010*/  BSYNC B1 ;  /* 0x0000000000017941 */ /* 0x000fea0003800000 */
.L_x_98:
        /* <DEDUP_REMOVED lines=12> */
.L_x_101:
[----:B------:R-:W-:Y:S05]  /*40e0*/  BSYNC B1 ;  /* 0x0000000000017941 */ /* 0x000fea0003800000 */
.L_x_100:
        /* <DEDUP_REMOVED lines=12> */
.L_x_103:
[----:B------:R-:W-:Y:S05]  /*41b0*/  BSYNC B1 ;  /* 0x0000000000017941 */ /* 0x000fea0003800000 */
.L_x_102:
        /* <DEDUP_REMOVED lines=12> */
.L_x_105:
[----:B------:R-:W-:Y:S05]  /*4280*/  BSYNC B1 ;  /* 0x0000000000017941 */ /* 0x000fea0003800000 */
.L_x_104:
        /* <DEDUP_REMOVED lines=12> */
.L_x_107:
[----:B------:R-:W-:Y:S05]  /*4350*/  BSYNC B1 ;  /* 0x0000000000017941 */ /* 0x000fea0003800000 */
.L_x_106:
        /* <DEDUP_REMOVED lines=12> */
.L_x_109:
[----:B------:R-:W-:Y:S05]  /*4420*/  BSYNC B1 ;  /* 0x0000000000017941 */ /* 0x000fea0003800000 */
.L_x_108:
        /* <DEDUP_REMOVED lines=12> */
.L_x_111:
[----:B------:R-:W-:Y:S05]  /*44f0*/  BSYNC B1 ;  /* 0x0000000000017941 */ /* 0x000fea0003800000 */
.L_x_110:
        /* <DEDUP_REMOVED lines=12> */
.L_x_113:
[----:B------:R-:W-:Y:S05]  /*45c0*/  BSYNC B1 ;  /* 0x0000000000017941 */ /* 0x000fea0003800000 */
.L_x_112:
        /* <DEDUP_REMOVED lines=12> */
.L_x_115:
[----:B------:R-:W-:Y:S05]  /*4690*/  BSYNC B1 ;  /* 0x0000000000017941 */ /* 0x000fea0003800000 */
.L_x_114:
        /* <DEDUP_REMOVED lines=12> */
.L_x_117:
[----:B------:R-:W-:Y:S05]  /*4760*/  BSYNC B1 ;  /* 0x0000000000017941 */ /* 0x000fea0003800000 */
.L_x_116:
        /* <DEDUP_REMOVED lines=12> */
.L_x_119:
[----:B------:R-:W-:Y:S05]  /*4830*/  BSYNC B1 ;  /* 0x0000000000017941 */ /* 0x000fea0003800000 */
.L_x_118:
        /* <DEDUP_REMOVED lines=12> */
.L_x_121:
[----:B------:R-:W-:Y:S05]  /*4900*/  BSYNC B1 ;  /* 0x0000000000017941 */ /* 0x000fea0003800000 */
.L_x_120:
        /* <DEDUP_REMOVED lines=12> */
.L_x_123:
[----:B------:R-:W-:Y:S05]  /*49d0*/  BSYNC B1 ;  /* 0x0000000000017941 */ /* 0x000fea0003800000 */
.L_x_122:
        /* <DEDUP_REMOVED lines=12> */
.L_x_125:
[----:B------:R-:W-:Y:S05]  /*4aa0*/  BSYNC B1 ;  /* 0x0000000000017941 */ /* 0x000fea0003800000 */
.L_x_124:
        /* <DEDUP_REMOVED lines=12> */
.L_x_127:
[----:B------:R-:W-:Y:S05]  /*4b70*/  BSYNC B1 ;  /* 0x0000000000017941 */ /* 0x000fea0003800000 */
.L_x_126:
        /* <DEDUP_REMOVED lines=12> */
.L_x_129:
[----:B------:R-:W-:Y:S05]  /*4c40*/  BSYNC B1 ;  /* 0x0000000000017941 */ /* 0x000fea0003800000 */
.L_x_128:
        /* <DEDUP_REMOVED lines=12> */
.L_x_131:
[----:B------:R-:W-:Y:S05]  /*4d10*/  BSYNC B1 ;  /* 0x0000000000017941 */ /* 0x000fea0003800000 */
.L_x_130:
        /* <DEDUP_REMOVED lines=12> */
.L_x_133:
[----:B------:R-:W-:Y:S05]  /*4de0*/  BSYNC B1 ;  /* 0x0000000000017941 */ /* 0x000fea0003800000 */
.L_x_132:
        /* <DEDUP_REMOVED lines=12> */
.L_x_135:
[----:B------:R-:W-:Y:S05]  /*4eb0*/  BSYNC B1 ;  /* 0x0000000000017941 */ /* 0x000fea0003800000 */
.L_x_134:
        /* <DEDUP_REMOVED lines=12> */
.L_x_137:
[----:B------:R-:W-:Y:S05]  /*4f80*/  BSYNC B1 ;  /* 0x0000000000017941 */ /* 0x000fea0003800000 */
.L_x_136:
        /* <DEDUP_REMOVED lines=12> */
.L_x_139:
[----:B------:R-:W-:Y:S05]  /*5050*/  BSYNC B1 ;  /* 0x0000000000017941 */ /* 0x000fea0003800000 */
.L_x_138:
        /* <DEDUP_REMOVED lines=12> */
.L_x_141:
[----:B------:R-:W-:Y:S05]  /*5120*/  BSYNC B1 ;  /* 0x0000000000017941 */ /* 0x000fea0003800000 */
.L_x_140:
        /* <DEDUP_REMOVED lines=12> */
.L_x_143:
[----:B------:R-:W-:Y:S05]  /*51f0*/  BSYNC B1 ;  /* 0x0000000000017941 */ /* 0x000fea0003800000 */
.L_x_142:
        /* <DEDUP_REMOVED lines=12> */
.L_x_145:
[----:B------:R-:W-:Y:S05]  /*52c0*/  BSYNC B1 ;  /* 0x0000000000017941 */ /* 0x000fea0003800000 */
.L_x_144:
        /* <DEDUP_REMOVED lines=12> */
.L_x_147:
[----:B------:R-:W-:Y:S05]  /*5390*/  BSYNC B1 ;  /* 0x0000000000017941 */ /* 0x000fea0003800000 */
.L_x_146:
        /* <DEDUP_REMOVED lines=12> */
.L_x_149:
[----:B------:R-:W-:Y:S05]  /*5460*/  BSYNC B1 ;  /* 0x0000000000017941 */ /* 0x000fea0003800000 */
.L_x_148:
        /* <DEDUP_REMOVED lines=12> */
.L_x_151:
[----:B------:R-:W-:Y:S05]  /*5530*/  BSYNC B1 ;  /* 0x0000000000017941 */ /* 0x000fea0003800000 */
.L_x_150:
        /* <DEDUP_REMOVED lines=12> */
.L_x_153:
[----:B------:R-:W-:Y:S05]  /*5600*/  BSYNC B1 ;  /* 0x0000000000017941 */ /* 0x000fea0003800000 */
.L_x_152:
        /* <DEDUP_REMOVED lines=12> */
.L_x_155:
[----:B------:R-:W-:Y:S05]  /*56d0*/  BSYNC B1 ;  /* 0x0000000000017941 */ /* 0x000fea0003800000 */
.L_x_154:
        /* <DEDUP_REMOVED lines=12> */
.L_x_157:
[----:B------:R-:W-:Y:S05]  /*57a0*/  BSYNC B1 ;  /* 0x0000000000017941 */ /* 0x000fea0003800000 */
.L_x_156:
[----:B-1---5:R-:W-:Y:S01]  /*57b0*/  IMAD.U32 R90, R168, 0x10000, RZ ;  /* 0x00010000a85a7824 */ /* 0x022fe200078e00ff */
[----:B------:R-:W-:Y:S01]  /*57c0*/  ISETP.GT.AND P1, PT, R0, 0x79, P0 ;  /* 0x000000790000780c */ /* 0x000fe20000724270 */
[----:B------:R-:W-:Y:S01]  /*57d0*/  BSSY B1, `(.L_x_158) ;  /* 0x000000c000017945 */ /* 0x000fe20003800000 */
[----:B------:R-:W-:Y:S01]  /*57e0*/  IADD3 R165, P0, R165, 0x80, RZ ;  /* 0x00000080a5a57810 */ /* 0x000fe20007f1e0ff */
[----:B------:R-:W-:Y:S01]  /*57f0*/  FMUL R91, R90, R155 ;  /* 0x0000009b5a5b7220 */ /* 0x000fe20000400000 */
[----:B------:R-:W-:-:S03]  /*5800*/  @P3 IMAD.MOV.U32 R90, RZ, RZ, R170 ;  /* 0x000000ffff5a3224 */ /* 0x000fc600078e00aa */
[----:B------:R-:W-:Y:S01]  /*5810*/  FFMA R91, R150, R154, R91 ;  /* 0x0000009a965b7223 */ /* 0x000fe2000000005b */
[----:B------:R-:W-:-:S04]  /*5820*/  IMAD.X R153, RZ, RZ, R153, P0 ;  /* 0x000000ffff997224 */ /* 0x000fc800000e0699 */
[----:B------:R-:W-:-:S04]  /*5830*/  F2FP.BF16.F32.PACK_AB R91, RZ, R91 ;  /* 0x0000005bff5b723e */ /* 0x000fc800000010ff */
[----:B------:R-:W-:Y:S01]  /*5840*/  PRMT R92, R91, 0x7610, R92 ;  /* 0x000076105b5c7816 */ /* 0x000fe2000000005c */
[----:B------:R-:W-:-:S05]  /*5850*/  @P3 IMAD.MOV.U32 R91, RZ, RZ, R171 ;  /* 0x000000ffff5b3224 */ /* 0x000fca00078e00ab */
[----:B------:R1:W-:Y:S01]  /*5860*/  @P3 STG.E.U16 desc[UR36][R90.64+0xf0], R92 ;  /* 0x0000f05c5a003986 */ /* 0x0003e2000c101524 */
[----:B------:R-:W-:Y:S05]  /*5870*/  @!P1 BRA `(.L_x_159) ;  /* 0x0000000000049947 */ /* 0x000fea0003800000 */
[----:B------:R0:W5:Y:S02]  /*5880*/  LDG.E.LTC128B.U16 R168, desc[UR36][R88.64+0xf2] ;  /* 0x0000f22458a87981 */ /* 0x000164000c1e1520 */
.L_x_159:
[----:B------:R-:W-:Y:S05]  /*5890*/  BSYNC B1 ;  /* 0x0000000000017941 */ /* 0x000fea0003800000 */
.L_x_158:
[----:B0-2--5:R-:W-:Y:S01]  /*58a0*/  IMAD.U32 R88, R168, 0x10000, RZ ;  /* 0x00010000a8587824 */ /* 0x025fe200078e00ff */
[----:B------:R-:W-:Y:S01]  /*58b0*/  ISETP.GT.AND P0, PT, R157, 0x80, PT ;  /* 0x000000809d00780c */ /* 0x000fe20003f04270 */
[-C--:B-1----:R-:W-:Y:S02]  /*58c0*/  IMAD R92, R153, R12.reuse, RZ ;  /* 0x0000000c995c7224 */ /* 0x082fe400078e02ff */
[----:B------:R-:W-:Y:S01]  /*58d0*/  FMUL R90, R88, R155 ;  /* 0x0000009b585a7220 */ /* 0x000fe20000400000 */
[----:B------:R-:W-:Y:S01]  /*58e0*/  IMAD.WIDE.U32 R88, R165, R12, R20 ;  /* 0x0000000ca5587225 */ /* 0x000fe200078e0014 */
[----:B------:R-:W-:-:S03]  /*58f0*/  ISETP.GT.AND P2, PT, R0, RZ, P0 ;  /* 0x000000ff0000720c */ /* 0x000fc60000744270 */
[----:B------:R-:W-:Y:S01]  /*5900*/  FFMA R151, R151, R154, R90 ;  /* 0x0000009a97977223 */ /* 0x000fe2000000005a */
[----:B------:R-:W-:Y:S01]  /*5910*/  IMAD R99, R165, R13, R92 ;  /* 0x0000000da5637224 */ /* 0x000fe200078e025c */
[----:B------:R-:W-:-:S03]  /*5920*/  LEA R90, P3, R88, R8, 0x1 ;  /* 0x00000008585a7211 */ /* 0x000fc600078608ff */
[----:B------:R-:W-:Y:S01]  /*5930*/  IMAD.IADD R13, R89, 0x1, R99 ;  /* 0x00000001590d7824 */ /* 0x000fe200078e0263 */
[----:B------:R-:W-:-:S04]  /*5940*/  F2FP.BF16.F32.PACK_AB R151, RZ, R151 ;  /* 0x00000097ff97723e */ /* 0x000fc800000010ff */
[----:B------:R-:W-:Y:S01]  /*5950*/  LEA.HI.X R91, R88, R9, R13, 0x1, P3 ;  /* 0x00000009585b7211 */ /* 0x000fe200018f0c0d */
[----:B------:R0:W-:Y:S04]  /*5960*/  @P1 STG.E.U16 desc[UR36][R170.64+0xf2], R151 ;  /* 0x0000f297aa001986 */ /* 0x0001e8000c101524 */
[----:B------:R-:W2:Y:S01]  /*5970*/  @P2 LDG.E.LTC128B.U16 R168, desc[UR36][R90.64] ;  /* 0x000000245aa82981 */ /* 0x000ea2000c1e1520 */
[----:B------:R-:W-:Y:S01]  /*5980*/  IMAD.WIDE.U32 R88, R165, R12, R6 ;  /* 0x0000000ca5587225 */ /* 0x000fe200078e0006 */
[----:B------:R-:W-:Y:S01]  /*5990*/  SHF.L.U64.HI R97, R4, 0x8, R5 ;  /* 0x0000000804617819 */ /* 0x000fe20000010205 */
[----:B------:R-:W-:Y:S01]  /*59a0*/  BSSY B1, `(.L_x_160) ;  /* 0x0000011000017945 */ /* 0x000fe20003800000 */
[----:B------:R-:W-:Y:S01]  /*59b0*/  ISETP.GT.AND P3, PT, R0, 0x1, P0 ;  /* 0x000000010000780c */ /* 0x000fe20000764270 */
[----:B------:R-:W-:-:S02]  /*59c0*/  IMAD.IADD R89, R99, 0x1, R89 ;  /* 0x0000000163597824 */ /* 0x000fc400078e0259 */
[----:B------:R-:W-:Y:S02]  /*59d0*/  IMAD.SHL.U32 R95, R4, 0x100, RZ ;  /* 0x00000100045f7824 */ /* 0x000fe400078e00ff */
[----:B--2---:R-:W-:-:S04]  /*59e0*/  IMAD.U32 R92, R168, 0x10000, RZ ;  /* 0x00010000a85c7824 */ /* 0x004fc800078e00ff */
[----:B------:R-:W-:Y:S01]  /*59f0*/  FMUL R13, R92, R155 ;  /* 0x0000009b5c0d7220 */ /* 0x000fe20000400000 */
[----:B------:R-:W-:Y:S01]  /*5a00*/  IMAD.WIDE.U32 R92, R23, R10, R88 ;  /* 0x0000000a175c7225 */ /* 0x000fe200078e0058 */
[----:B------:R-:W-:-:S03]  /*5a10*/  IADD3 R88, P1, R95, R158, RZ ;  /* 0x0000009e5f587210 */ /* 0x000fc60007f3e0ff */
[----:B------:R-:W-:Y:S01]  /*5a20*/  FFMA R13, R24, R154, R13 ;  /* 0x0000009a180d7223 */ /* 0x000fe2000000000d */
[----:B------:R-:W-:Y:S01]  /*5a30*/  IADD3 R5, R11, R93, RZ ;  /* 0x0000005d0b057210 */ /* 0x000fe20007ffe0ff */
[----:B------:R-:W-:Y:S01]  /*5a40*/  IMAD.X R89, R97, 0x1, R159, P1 ;  /* 0x0000000161597824 */ /* 0x000fe200008e069f */
[C---:B------:R-:W-:Y:S02]  /*5a50*/  LEA R4, P4, R92.reuse, R8, 0x1 ;  /* 0x000000085c047211 */ /* 0x040fe400078808ff */
[----:B------:R-:W-:Y:S02]  /*5a60*/  F2FP.BF16.F32.PACK_AB R13, RZ, R13 ;  /* 0x0000000dff0d723e */ /* 0x000fe400000010ff */
[----:B------:R-:W-:-:S03]  /*5a70*/  LEA.HI.X R5, R92, R9, R5, 0x1, P4 ;  /* 0x000000095c057211 */ /* 0x000fc600020f0c05 */
[----:B------:R0:W-:Y:S01]  /*5a80*/  @P2 STG.E.U16 desc[UR36][R88.64], R13 ;  /* 0x0000000d58002986 */ /* 0x0001e2000c101524 */
[----:B------:R-:W-:Y:S05]  /*5a90*/  @!P3 BRA `(.L_x_161) ;  /* 0x000000000004b947 */ /* 0x000fea0003800000 */
[----:B------:R1:W5:Y:S02]  /*5aa0*/  LDG.E.LTC128B.U16 R168, desc[UR36][R4.64+0x2] ;  /* 0x0000022404a87981 */ /* 0x000364000c1e1520 */
.L_x_161:
[----:B------:R-:W-:Y:S05]  /*5ab0*/  BSYNC B1 ;  /* 0x0000000000017941 */ /* 0x000fea0003800000 */
.L_x_160:
[----:B------:R-:W-:Y:S01]  /*5ac0*/  IMAD.WIDE.U32 R162, R165, R12, R162 ;  /* 0x0000000ca5a27225 */ /* 0x000fe200078e00a2 */
[----:B------:R-:W-:Y:S01]  /*5ad0*/  ISETP.GT.AND P1, PT, R157, 0x88, PT ;  /* 0x000000889d00780c */ /* 0x000fe20003f24270 */
[----:B------:R-:W-:Y:S02]  /*5ae0*/  BSSY B1, `(.L_x_162) ;  /* 0x0000012000017945 */ /* 0x000fe40003800000 */
[----:B-----5:R-:W-:Y:S01]  /*5af0*/  IMAD.U32 R20, R168, 0x10000, RZ ;  /* 0x00010000a8147824 */ /* 0x020fe200078e00ff */
[----:B------:R-:W-:Y:S01]  /*5b00*/  IADD3 R14, P2, R14, R162, RZ ;  /* 0x000000a20e0e7210 */ /* 0x000fe20007f5e0ff */
[----:B------:R-:W-:Y:S02]  /*5b10*/  IMAD.IADD R99, R99, 0x1, R163 ;  /* 0x0000000163637824 */ /* 0x000fe400078e02a3 */
[----:B------:R-:W-:Y:S01]  /*5b20*/  FMUL R20, R20, R155 ;  /* 0x0000009b14147220 */ /* 0x000fe20000400000 */
[----:B------:R-:W-:Y:S01]  /*5b30*/  LEA R12, P4, R14, R8, 0x1 ;  /* 0x000000080e0c7211 */ /* 0x000fe200078808ff */
[----:B------:R-:W-:Y:S01]  /*5b40*/  IMAD.X R21, R99, 0x1, R21, P2 ;  /* 0x0000000163157824 */ /* 0x000fe200010e0615 */
[----:B------:R-:W-:Y:S01]  /*5b50*/  ISETP.GT.AND P2, PT, R0, RZ, P1 ;  /* 0x000000ff0000720c */ /* 0x000fe20000f44270 */
[----:B------:R-:W-:Y:S01]  /*5b60*/  FFMA R20, R25, R154, R20 ;  /* 0x0000009a19147223 */ /* 0x000fe20000000014 */
[----:B------:R-:W-:-:S02]  /*5b70*/  @P3 IMAD.MOV.U32 R15, RZ, RZ, R89 ;  /* 0x000000ffff0f3224 */ /* 0x000fc400078e0059 */
[----:B0-----:R-:W-:Y:S01]  /*5b80*/  LEA.HI.X R13, R14, R9, R21, 0x1, P4 ;  /* 0x000000090e0d7211 */ /* 0x001fe200020f0c15 */
[----:B------:R-:W-:Y:S01]  /*5b90*/  @P3 IMAD.MOV.U32 R14, RZ, RZ, R88 ;  /* 0x000000ffff0e3224 */ /* 0x000fe200078e0058 */
[----:B------:R-:W-:Y:S02]  /*5ba0*/  F2FP.BF16.F32.PACK_AB R20, RZ, R20 ;  /* 0x00000014ff14723e */ /* 0x000fe400000010ff */
[----:B------:R-:W-:-:S03]  /*5bb0*/  IADD3 R6, P4, R6, R162, RZ ;  /* 0x000000a206067210 */ /* 0x000fc60007f9e0ff */
[----:B------:R0:W-:Y:S02]  /*5bc0*/  @P3 STG.E.U16 desc[UR36][R14.64+0x2], R20 ;  /* 0x000002140e003986 */ /* 0x0001e4000c101524 */
[----:B------:R-:W-:Y:S01]  /*5bd0*/  IMAD.X R7, R7, 0x1, R99, P4 ;  /* 0x0000000107077824 */ /* 0x000fe200020e0663 */
[----:B------:R-:W-:Y:S07]  /*5be0*/  @!P2 BRA `(.L_x_163) ;  /* 0x000000000004a947 */ /* 0x000fee0003800000 */
[----:B------:R2:W5:Y:S02]  /*5bf0*/  LDG.E.LTC128B.U16 R168, desc[UR36][R12.64] ;  /* 0x000000240ca87981 */ /* 0x000564000c1e1520 */
.L_x_163:
[----:B------:R-:W-:Y:S05]  /*5c00*/  BSYNC B1 ;  /* 0x0000000000017941 */ /* 0x000fea0003800000 */
.L_x_162:
[----:B0----5:R-:W-:Y:S01]  /*5c10*/  IMAD.U32 R14, R168, 0x10000, RZ ;  /* 0x00010000a80e7824 */ /* 0x021fe200078e00ff */
[----:B------:R-:W-:Y:S01]  /*5c20*/  BSSY B1, `(.L_x_164) ;  /* 0x000000e000017945 */ /* 0x000fe20003800000 */
[----:B--2---:R-:W-:Y:S01]  /*5c30*/  IMAD.WIDE.U32 R12, R23, R10, R6 ;  /* 0x0000000a170c7225 */ /* 0x004fe200078e0006 */
[----:B------:R-:W-:-:S03]  /*5c40*/  IADD3 R6, P3, R88, R169, RZ ;  /* 0x000000a958067210 */ /* 0x000fc60007f7e0ff */
[----:B------:R-:W-:Y:S01]  /*5c50*/  FMUL R7, R14, R155 ;  /* 0x0000009b0e077220 */ /* 0x000fe20000400000 */
[----:B------:R-:W-:Y:S01]  /*5c60*/  IMAD.IADD R11, R11, 0x1, R13 ;  /* 0x000000010b0b7824 */ /* 0x000fe200078e020d */
[----:B------:R-:W-:Y:S02]  /*5c70*/  LEA R8, P4, R12, R8, 0x1 ;  /* 0x000000080c087211 */ /* 0x000fe400078808ff */
[----:B------:R-:W-:Y:S02]  /*5c80*/  FFMA R7, R26, R154, R7 ;  /* 0x0000009a1a077223 */ /* 0x000fe40000000007 */
[----:B------:R-:W-:-:S03]  /*5c90*/  LEA.HI.X R9, R12, R9, R11, 0x1, P4 ;  /* 0x000000090c097211 */ /* 0x000fc600020f0c0b */
[----:B------:R-:W-:Y:S01]  /*5ca0*/  F2FP.BF16.F32.PACK_AB R10, RZ, R7 ;  /* 0x00000007ff0a723e */ /* 0x000fe200000010ff */
[----:B------:R-:W-:Y:S01]  /*5cb0*/  IMAD.X R7, R89, 0x1, R167, P3 ;  /* 0x0000000159077824 */ /* 0x000fe200018e06a7 */
[----:B------:R-:W-:-:S04]  /*5cc0*/  ISETP.GT.AND P4, PT, R0, 0x1, P1 ;  /* 0x000000010000780c */ /* 0x000fc80000f84270 */
[----:B------:R0:W-:Y:S09]  /*5cd0*/  @P2 STG.E.U16 desc[UR36][R6.64], R10 ;  /* 0x0000000a06002986 */ /* 0x0001f2000c101524 */
[----:B------:R-:W-:Y:S05]  /*5ce0*/  @!P4 BRA `(.L_x_165) ;  /* 0x000000000004c947 */ /* 0x000fea0003800000 */
[----:B------:R2:W5:Y:S02]  /*5cf0*/  LDG.E.LTC128B.U16 R168, desc[UR36][R8.64+0x2] ;  /* 0x0000022408a87981 */ /* 0x000564000c1e1520 */
.L_x_165:
[----:B------:R-:W-:Y:S05]  /*5d00*/  BSYNC B1 ;  /* 0x0000000000017941 */ /* 0x000fea0003800000 */
.L_x_164:
[----:B0----5:R-:W-:Y:S01]  /*5d10*/  SHF.L.U32 R10, R168, 0x10, RZ ;  /* 0x00000010a80a7819 */ /* 0x021fe200000006ff */
[----:B------:R-:W-:Y:S01]  /*5d20*/  BSSY B1, `(.L_x_166) ;  /* 0x0000008000017945 */ /* 0x000fe20003800000 */
[----:B------:R-:W-:-:S03]  /*5d30*/  ISETP.GT.AND P2, PT, R0, 0x8, P0 ;  /* 0x000000080000780c */ /* 0x000fc60000744270 */
[----:B------:R-:W-:-:S04]  /*5d40*/  FMUL R10, R10, R155 ;  /* 0x0000009b0a0a7220 */ /* 0x000fc80000400000 */
[----:B------:R-:W-:-:S05]  /*5d50*/  FFMA R10, R27, R154, R10 ;  /* 0x0000009a1b0a7223 */ /* 0x000fca000000000a */
[----:B------:R-:W-:-:S05]  /*5d60*/  F2FP.BF16.F32.PACK_AB R10, RZ, R10 ;  /* 0x0000000aff0a723e */ /* 0x000fca00000010ff */
[----:B------:R0:W-:Y:S01]  /*5d70*/  @P4 STG.E.U16 desc[UR36][R6.64+0x2], R10 ;  /* 0x0000020a06004986 */ /* 0x0001e2000c101524 */
[----:B------:R-:W-:Y:S05]  /*5d80*/  @!P2 BRA `(.L_x_167) ;  /* 0x000000000004a947 */ /* 0x000fea0003800000 */
[----:B------:R0:W5:Y:S02]  /*5d90*/  LDG.E.LTC128B.U16 R168, desc[UR36][R4.64+0x10] ;  /* 0x0000102404a87981 */ /* 0x000164000c1e1520 */
.L_x_167:
[----:B------:R-:W-:Y:S05]  /*5da0*/  BSYNC B1 ;  /* 0x0000000000017941 */ /* 0x000fea0003800000 */
.L_x_166:
[----:B0----5:R-:W-:Y:S01]  /*5db0*/  IMAD.U32 R6, R168, 0x10000, RZ ;  /* 0x00010000a8067824 */ /* 0x021fe200078e00ff */
[----:B------:R-:W-:Y:S01]  /*5dc0*/  ISETP.GT.AND P4, PT, R0, 0x9, P0 ;  /* 0x000000090000780c */ /* 0x000fe20000784270 */
[----:B------:R-:W-:Y:S02]  /*5dd0*/  BSSY B1, `(.L_x_168) ;  /* 0x000000a000017945 */ /* 0x000fe40003800000 */
[----:B------:R-:W-:Y:S01]  /*5de0*/  FMUL R7, R6, R155 ;  /* 0x0000009b06077220 */ /* 0x000fe20000400000 */
[----:B------:R-:W-:-:S03]  /*5df0*/  IMAD.MOV.U32 R6, RZ, RZ, R88 ;  /* 0x000000ffff067224 */ /* 0x000fc600078e0058 */
[----:B------:R-:W-:-:S05]  /*5e00*/  FFMA R7, R28, R154, R7 ;  /* 0x0000009a1c077223 */ /* 0x000fca0000000007 */
[----:B------:R-:W-:-:S04]  /*5e10*/  F2FP.BF16.F32.PACK_AB R7, RZ, R7 ;  /* 0x00000007ff07723e */ /* 0x000fc800000010ff */
[----:B------:R-:W-:Y:S01]  /*5e20*/  PRMT R10, R7, 0x7610, R10 ;  /* 0x00007610070a7816 */ /* 0x000fe2000000000a */
[----:B------:R-:W-:-:S05]  /*5e30*/  IMAD.MOV.U32 R7, RZ, RZ, R89 ;  /* 0x000000ffff077224 */ /* 0x000fca00078e0059 */
[----:B------:R0:W-:Y:S01]  /*5e40*/  @P2 STG.E.U16 desc[UR36][R6.64+0x10], R10 ;  /* 0x0000100a06002986 */ /* 0x0001e2000c101524 */
[----:B------:R-:W-:Y:S05]  /*5e50*/  @!P4 BRA `(.L_x_169) ;  /* 0x000000000004c947 */ /* 0x000fea0003800000 */
[----:B------:R0:W5:Y:S02]  /*5e60*/  LDG.E.LTC128B.U16 R168, desc[UR36][R4.64+0x12] ;  /* 0x0000122404a87981 */ /* 0x000164000c1e1520 */
.L_x_169:
[----:B------:R-:W-:Y:S05]  /*5e70*/  BSYNC B1 ;  /* 0x0000000000017941 */ /* 0x000fea0003800000 */
.L_x_168:
[----:B0----5:R-:W-:Y:S01]  /*5e80*/  IMAD.U32 R10, R168, 0x10000, RZ ;  /* 0x00010000a80a7824 */ /* 0x021fe200078e00ff */
[----:B------:R-:W-:Y:S01]  /*5e90*/  ISETP.GT.AND P3, PT, R0, 0x8, P1 ;  /* 0x000000080000780c */ /* 0x000fe20000f64270 */
[----:B------:R-:W-:Y:S02]  /*5ea0*/  BSSY B1, `(.L_x_170) ;  /* 0x0000007000017945 */ /* 0x000fe40003800000 */
[----:B------:R-:W-:-:S04]  /*5eb0*/  FMUL R10, R10, R155 ;  /* 0x0000009b0a0a7220 */ /* 0x000fc80000400000 */
[----:B------:R-:W-:-:S05]  /*5ec0*/  FFMA R10, R29, R154, R10 ;  /* 0x0000009a1d0a7223 */ /* 0x000fca000000000a */
[----:B------:R-:W-:-:S05]  /*5ed0*/  F2FP.BF16.F32.PACK_AB R10, RZ, R10 ;  /* 0x0000000aff0a723e */ /* 0x000fca00000010ff */
[----:B------:R0:W-:Y:S01]  /*5ee0*/  @P4 STG.E.U16 desc[UR36][R6.64+0x12], R10 ;  /* 0x0000120a06004986 */ /* 0x0001e2000c101524 */
[----:B------:R-:W-:Y:S05]  /*5ef0*/  @!P3 BRA `(.L_x_171) ;  /* 0x000000000004b947 */ /* 0x000fea0003800000 */
[----:B------:R0:W5:Y:S02]  /*5f00*/  LDG.E.LTC128B.U16 R168, desc[UR36][R8.64+0x10] ;  /* 0x0000102408a87981 */ /* 0x000164000c1e1520 */
.L_x_171:
[----:B------:R-:W-:Y:S05]  /*5f10*/  BSYNC B1 ;  /* 0x0000000000017941 */ /* 0x000fea0003800000 */
.L_x_170:
[----:B0----5:R-:W-:Y:S01]  /*5f20*/  IMAD.U32 R10, R168, 0x10000, RZ ;  /* 0x00010000a80a7824 */ /* 0x021fe200078e00ff */
[----:B------:R-:W-:Y:S01]  /*5f30*/  ISETP.GT.AND P2, PT, R0, 0x9, P1 ;  /* 0x000000090000780c */ /* 0x000fe20000f44270 */
[----:B------:R-:W-:Y:S02]  /*5f40*/  BSSY B1, `(.L_x_172) ;  /* 0x0000009000017945 */ /* 0x000fe40003800000 */
[----:B------:R-:W-:Y:S01]  /*5f50*/  FMUL R11, R10, R155 ;  /* 0x0000009b0a0b7220 */ /* 0x000fe20000400000 */
[----:B------:R-:W-:-:S03]  /*5f60*/  IADD3 R10, P4, R169, R88, RZ ;  /* 0x00000058a90a7210 */ /* 0x000fc60007f9e0ff */
[----:B------:R-:W-:-:S05]  /*5f70*/  FFMA R11, R30, R154, R11 ;  /* 0x0000009a1e0b7223 */ /* 0x000fca000000000b */
[----:B------:R-:W-:Y:S01]  /*5f80*/  F2FP.BF16.F32.PACK_AB R12, RZ, R11 ;  /* 0x0000000bff0c723e */ /* 0x000fe200000010ff */
[----:B------:R-:W-:-:S05]  /*5f90*/  IMAD.X R11, R167, 0x1, R89, P4 ;  /* 0x00000001a70b7824 */ /* 0x000fca00020e0659 */
[----:B------:R0:W-:Y:S01]  /*5fa0*/  @P3 STG.E.U16 desc[UR36][R10.64+0x10], R12 ;  /* 0x0000100c0a003986 */ /* 0x0001e2000c101524 */
[----:B------:R-:W-:Y:S05]  /*5fb0*/  @!P2 BRA `(.L_x_173) ;  /* 0x000000000004a947 */ /* 0x000fea0003800000 */
[----:B------:R0:W5:Y:S02]  /*5fc0*/  LDG.E.LTC128B.U16 R168, desc[UR36][R8.64+0x12] ;  /* 0x0000122408a87981 */ /* 0x000164000c1e1520 */
.L_x_173:
[----:B------:R-:W-:Y:S05]  /*5fd0*/  BSYNC B1 ;  /* 0x0000000000017941 */ /* 0x000fea0003800000 */
.L_x_172:
[----:B0----5:R-:W-:Y:S01]  /*5fe0*/  IMAD.U32 R10, R168, 0x10000, RZ ;  /* 0x00010000a80a7824 */ /* 0x021fe200078e00ff */
[----:B------:R-:W-:Y:S03]  /*5ff0*/  BSSY B1, `(.L_x_174) ;  /* 0x000000a000017945 */ /* 0x000fe60003800000 */
[----:B------:R-:W-:Y:S01]  /*6000*/  FMUL R12, R10, R155 ;  /* 0x0000009b0a0c7220 */ /* 0x000fe20000400000 */
[----:B------:R-:W-:-:S03]  /*6010*/  IADD3 R10, P3, P4, R169, R158, R95 ;  /* 0x0000009ea90a7210 */ /* 0x000fc60007c7e05f */
[----:B------:R-:W-:Y:S01]  /*6020*/  FFMA R12, R31, R154, R12 ;  /* 0x0000009a1f0c7223 */ /* 0x000fe2000000000c */
[----:B------:R-:W-:Y:S02]  /*6030*/  IADD3.X R11, R167, R159, R97, P3, P4 ;  /* 0x0000009fa70b7210 */ /* 0x000fe40001fe8461 */
[----:B------:R-:W-:Y:S02]  /*6040*/  ISETP.GT.AND P3, PT, R0, 0x10, P0 ;  /* 0x000000100000780c */ /* 0x000fe40000764270 */
[----:B------:R-:W-:-:S05]  /*6050*/  F2FP.BF16.F32.PACK_AB R12, RZ, R12 ;  /* 0x0000000cff0c723e */ /* 0x000fca00000010ff */
[----:B------:R0:W-:Y:S06]  /*6060*/  @P2 STG.E.U16 desc[UR36][R10.64+0x12], R12 ;  /* 0x0000120c0a002986 */ /* 0x0001ec000c101524 */
[----:B------:R-:W-:Y:S05]  /*6070*/  @!P3 BRA `(.L_x_175) ;  /* 0x000000000004b947 */ /* 0x000fea0003800000 */
[----:B------:R0:W5:Y:S02]  /*6080*/  LDG.E.LTC128B.U16 R168, desc[UR36][R4.64+0x20] ;  /* 0x0000202404a87981 */ /* 0x000164000c1e1520 */
.L_x_175:
[----:B------:R-:W-:Y:S05]  /*6090*/  BSYNC B1 ;  /* 0x0000000000017941 */ /* 0x000fea0003800000 */
.L_x_174:
        /* <DEDUP_REMOVED lines=9> */
.L_x_177:
[----:B------:R-:W-:Y:S05]  /*6130*/  BSYNC B1 ;  /* 0x0000000000017941 */ /* 0x000fea0003800000 */
.L_x_176:
[----:B-----5:R-:W-:Y:S01]  /*6140*/  IMAD.U32 R12, R168, 0x10000, RZ ;  /* 0x00010000a80c7824 */ /* 0x020fe200078e00ff */
        /* <DEDUP_REMOVED lines=8> */
.L_x_179:
[----:B------:R-:W-:Y:S05]  /*61d0*/  BSYNC B1 ;  /* 0x0000000000017941 */ /* 0x000fea0003800000 */
.L_x_178:
        /* <DEDUP_REMOVED lines=9> */
.L_x_181:
[----:B------:R-:W-:Y:S05]  /*6270*/  BSYNC B1 ;  /* 0x0000000000017941 */ /* 0x000fea0003800000 */
.L_x_180:
[----:B-----5:R-:W-:Y:S01]  /*6280*/  SHF.L.U32 R12, R168, 0x10, RZ ;  /* 0x00000010a80c7819 */ /* 0x020fe200000006ff */
        /* <DEDUP_REMOVED lines=8> */
.L_x_183:
[----:B------:R-:W-:Y:S05]  /*6310*/  BSYNC B1 ;  /* 0x0000000000017941 */ /* 0x000fea0003800000 */
.L_x_182:
        /* <DEDUP_REMOVED lines=9> */
.L_x_185:
[----:B------:R-:W-:Y:S05]  /*63b0*/  BSYNC B1 ;  /* 0x0000000000017941 */ /* 0x000fea0003800000 */
.L_x_184:
        /* <DEDUP_REMOVED lines=9> */
.L_x_187:
[----:B------:R-:W-:Y:S05]  /*6450*/  BSYNC B1 ;  /* 0x0000000000017941 */ /* 0x000fea0003800000 */
.L_x_186:
        /* <DEDUP_REMOVED lines=9> */
.L_x_189:
[----:B------:R-:W-:Y:S05]  /*64f0*/  BSYNC B1 ;  /* 0x0000000000017941 */ /* 0x000fea0003800000 */
.L_x_188:
        /* <DEDUP_REMOVED lines=9> */
.L_x_191:
[----:B------:R-:W-:Y:S05]  /*6590*/  BSYNC B1 ;  /* 0x0000000000017941 */ /* 0x000fea0003800000 */
.L_x_190:
        /* <DEDUP_REMOVED lines=9> */
.L_x_193:
[----:B------:R-:W-:Y:S05]  /*6630*/  BSYNC B1 ;  /* 0x0000000000017941 */ /* 0x000fea0003800000 */
.L_x_192:
        /* <DEDUP_REMOVED lines=9> */
.L_x_195:
[----:B------:R-:W-:Y:S05]  /*66d0*/  BSYNC B1 ;  /* 0x0000000000017941 */ /* 0x000fea0003800000 */
.L_x_194:
        /* <DEDUP_REMOVED lines=9> */
.L_x_197:
[----:B------:R-:W-:Y:S05]  /*6770*/  BSYNC B1 ;  /* 0x0000000000017941 */ /* 0x000fea0003800000 */
.L_x_196:
        /* <DEDUP_REMOVED lines=9> */
.L_x_199:
[----:B------:R-:W-:Y:S05]  /*6810*/  BSYNC B1 ;  /* 0x0000000000017941 */ /* 0x000fea0003800000 */
.L_x_198:
        /* <DEDUP_REMOVED lines=9> */
.L_x_201:
[----:B------:R-:W-:Y:S05]  /*68b0*/  BSYNC B1 ;  /* 0x0000000000017941 */ /* 0x000fea0003800000 */
.L_x_200:
        /* <DEDUP_REMOVED lines=9> */
.L_x_203:
[----:B------:R-:W-:Y:S05]  /*6950*/  BSYNC B1 ;  /* 0x0000000000017941 */ /* 0x000fea0003800000 */
.L_x_202:
        /* <DEDUP_REMOVED lines=9> */
.L_x_205:
[----:B------:R-:W-:Y:S05]  /*69f0*/  BSYNC B1 ;  /* 0x0000000000017941 */ /* 0x000fea0003800000 */
.L_x_204:
        /* <DEDUP_REMOVED lines=9> */
.L_x_207:
[----:B------:R-:W-:Y:S05]  /*6a90*/  BSYNC B1 ;  /* 0x0000000000017941 */ /* 0x000fea0003800000 */
.L_x_206:
        /* <DEDUP_REMOVED lines=9> */
.L_x_209:
[----:B------:R-:W-:Y:S05]  /*6b30*/  BSYNC B1 ;  /* 0x0000000000017941 */ /* 0x000fea0003800000 */
.L_x_208:
        /* <DEDUP_REMOVED lines=9> */
.L_x_211:
[----:B------:R-:W-:Y:S05]  /*6bd0*/  BSYNC B1 ;  /* 0x0000000000017941 */ /* 0x000fea0003800000 */
.L_x_210:
        /* <DEDUP_REMOVED lines=9> */
.L_x_213:
[----:B------:R-:W-:Y:S05]  /*6c70*/  BSYNC B1 ;  /* 0x0000000000017941 */ /* 0x000fea0003800000 */
.L_x_212:
        /* <DEDUP_REMOVED lines=9> */
.L_x_215:
[----:B------:R-:W-:Y:S05]  /*6d10*/  BSYNC B1 ;  /* 0x0000000000017941 */ /* 0x000fea0003800000 */
.L_x_214:
        /* <DEDUP_REMOVED lines=9> */
.L_x_217:
[----:B------:R-:W-:Y:S05]  /*6db0*/  BSYNC B1 ;  /* 0x0000000000017941 */ /* 0x000fea0003800000 */
.L_x_216:
        /* <DEDUP_REMOVED lines=9> */
.L_x_219:
[----:B------:R-:W-:Y:S05]  /*6e50*/  BSYNC B1 ;  /* 0x0000000000017941 */ /* 0x000fea0003800000 */
.L_x_218:
        /* <DEDUP_REMOVED lines=9> */
.L_x_221:
[----:B------:R-:W-:Y:S05]  /*6ef0*/  BSYNC B1 ;  /* 0x0000000000017941 */ /* 0x000fea0003800000 */
.L_x_220:
        /* <DEDUP_REMOVED lines=9> */
.L_x_223:
[----:B------:R-:W-:Y:S05]  /*6f90*/  BSYNC B1 ;  /* 0x0000000000017941 */ /* 0x000fea0003800000 */
.L_x_222:
        /* <DEDUP_REMOVED lines=9> */
.L_x_225:
[----:B------:R-:W-:Y:S05]  /*7030*/  BSYNC B1 ;  /* 0x0000000000017941 */ /* 0x000fea0003800000 */
.L_x_224:
        /* <DEDUP_REMOVED lines=9> */
.L_x_227:
[----:B------:R-:W-:Y:S05]  /*70d0*/  BSYNC B1 ;  /* 0x0000000000017941 */ /* 0x000fea0003800000 */
.L_x_226:
        /* <DEDUP_REMOVED lines=9> */
.L_x_229:
[----:B------:R-:W-:Y:S05]  /*7170*/  BSYNC B1 ;  /* 0x0000000000017941 */ /* 0x000fea0003800000 */
.L_x_228:
        /* <DEDUP_REMOVED lines=9> */
.L_x_231:
[----:B------:R-:W-:Y:S05]  /*7210*/  BSYNC B1 ;  /* 0x0000000000017941 */ /* 0x000fea0003800000 */
.L_x_230:
        /* <DEDUP_REMOVED lines=9> */
.L_x_233:
[----:B------:R-:W-:Y:S05]  /*72b0*/  BSYNC B1 ;  /* 0x0000000000017941 */ /* 0x000fea0003800000 */
.L_x_232:
        /* <DEDUP_REMOVED lines=9> */
.L_x_235:
[----:B------:R-:W-:Y:S05]  /*7350*/  BSYNC B1 ;  /* 0x0000000000017941 */ /* 0x000fea0003800000 */
.L_x_234:
        /* <DEDUP_REMOVED lines=9> */
.L_x_237:
[----:B------:R-:W-:Y:S05]  /*73f0*/  BSYNC B1 ;  /* 0x0000000000017941 */ /* 0x000fea0003800000 */
.L_x_236:
        /* <DEDUP_REMOVED lines=9> */
.L_x_239:
[----:B------:R-:W-:Y:S05]  /*7490*/  BSYNC B1 ;  /* 0x0000000000017941 */ /* 0x000fea0003800000 */
.L_x_238:
        /* <DEDUP_REMOVED lines=9> */
.L_x_241:
[----:B------:R-:W-:Y:S05]  /*7530*/  BSYNC B1 ;  /* 0x0000000000017941 */ /* 0x000fea0003800000 */
.L_x_240:
        /* <DEDUP_REMOVED lines=9> */
.L_x_243:
[----:B------:R-:W-:Y:S05]  /*75d0*/  BSYNC B1 ;  /* 0x0000000000017941 */ /* 0x000fea0003800000 */
.L_x_242:
        /* <DEDUP_REMOVED lines=9> */
.L_x_245:
[----:B------:R-:W-:Y:S05]  /*7670*/  BSYNC B1 ;  /* 0x0000000000017941 */ /* 0x000fea0003800000 */
.L_x_244:
        /* <DEDUP_REMOVED lines=9> */
.L_x_247:
[----:B------:R-:W-:Y:S05]  /*7710*/  BSYNC B1 ;  /* 0x0000000000017941 */ /* 0x000fea0003800000 */
.L_x_246:
        /* <DEDUP_REMOVED lines=9> */
.L_x_249:
[----:B------:R-:W-:Y:S05]  /*77b0*/  BSYNC B1 ;  /* 0x0000000000017941 */ /* 0x000fea0003800000 */
.L_x_248:
        /* <DEDUP_REMOVED lines=9> */
.L_x_251:
[----:B------:R-:W-:Y:S05]  /*7850*/  BSYNC B1 ;  /* 0x0000000000017941 */ /* 0x000fea0003800000 */
.L_x_250:
        /* <DEDUP_REMOVED lines=9> */
.L_x_253:
[----:B------:R-:W-:Y:S05]  /*78f0*/  BSYNC B1 ;  /* 0x0000000000017941 */ /* 0x000fea0003800000 */
.L_x_252:
        /* <DEDUP_REMOVED lines=9> */
.L_x_255:
[----:B------:R-:W-:Y:S05]  /*7990*/  BSYNC B1 ;  /* 0x0000000000017941 */ /* 0x000fea0003800000 */
.L_x_254:
        /* <DEDUP_REMOVED lines=9> */
.L_x_257:
[----:B------:R-:W-:Y:S05]  /*7a30*/  BSYNC B1 ;  /* 0x0000000000017941 */ /* 0x000fea0003800000 */
.L_x_256:
        /* <DEDUP_REMOVED lines=9> */
.L_x_259:
[----:B------:R-:W-:Y:S05]  /*7ad0*/  BSYNC B1 ;  /* 0x0000000000017941 */ /* 0x000fea0003800000 */
.L_x_258:
        /* <DEDUP_REMOVED lines=9> */
.L_x_261:
[----:B------:R-:W-:Y:S05]  /*7b70*/  BSYNC B1 ;  /* 0x0000000000017941 */ /* 0x000fea0003800000 */
.L_x_260:
        /* <DEDUP_REMOVED lines=9> */
.L_x_263:
[----:B------:R-:W-:Y:S05]  /*7c10*/  BSYNC B1 ;  /* 0x0000000000017941 */ /* 0x000fea0003800000 */
.L_x_262:
        /* <DEDUP_REMOVED lines=9> */
.L_x_265:
[----:B------:R-:W-:Y:S05]  /*7cb0*/  BSYNC B1 ;  /* 0x0000000000017941 */ /* 0x000fea0003800000 */
.L_x_264:
        /* <DEDUP_REMOVED lines=9> */
.L_x_267:
[----:B------:R-:W-:Y:S05]  /*7d50*/  BSYNC B1 ;  /* 0x0000000000017941 */ /* 0x000fea0003800000 */
.L_x_266:
        /* <DEDUP_REMOVED lines=9> */
.L_x_269:
[----:B------:R-:W-:Y:S05]  /*7df0*/  BSYNC B1 ;  /* 0x0000000000017941 */ /* 0x000fea0003800000 */
.L_x_268:
        /* <DEDUP_REMOVED lines=9> */
.L_x_271:
[----:B------:R-:W-:Y:S05]  /*7e90*/  BSYNC B1 ;  /* 0x0000000000017941 */ /* 0x000fea0003800000 */
.L_x_270:
        /* <DEDUP_REMOVED lines=9> */
.L_x_273:
[----:B------:R-:W-:Y:S05]  /*7f30*/  BSYNC B1 ;  /* 0x0000000000017941 */ /* 0x000fea0003800000 */
.L_x_272:
        /* <DEDUP_REMOVED lines=9> */
.L_x_275:
[----:B------:R-:W-:Y:S05]  /*7fd0*/  BSYNC B1 ;  /* 0x0000000000017941 */ /* 0x000fea0003800000 */
.L_x_274:
        /* <DEDUP_REMOVED lines=9> */
.L_x_277:
[----:B------:R-:W-:Y:S05]  /*8070*/  BSYNC B1 ;  /* 0x0000000000017941 */ /* 0x000fea0003800000 */
.L_x_276:
        /* <DEDUP_REMOVED lines=9> */
.L_x_279:
[----:B------:R-:W-:Y:S05]  /*8110*/  BSYNC B1 ;  /* 0x0000000000017941 */ /* 0x000fea0003800000 */
.L_x_278:
        /* <DEDUP_REMOVED lines=9> */
.L_x_281:
[----:B------:R-:W-:Y:S05]  /*81b0*/  BSYNC B1 ;  /* 0x0000000000017941 */ /* 0x000fea0003800000 */
.L_x_280:
[----:B01---5:R-:W-:Y:S01]  /*81c0*/  SHF.L.U32 R4, R168, 0x10, RZ ;  /* 0x00000010a8047819 */ /* 0x023fe200000006ff */
        /* <DEDUP_REMOVED lines=8> */
.L_x_283:
[----:B------:R-:W-:Y:S05]  /*8250*/  BSYNC B1 ;  /* 0x0000000000017941 */ /* 0x000fea0003800000 */
.L_x_282:
[----:B0----5:R-:W-:Y:S01]  /*8260*/  IMAD.U32 R4, R168, 0x10000, RZ ;  /* 0x00010000a8047824 */ /* 0x021fe200078e00ff */
        /* <DEDUP_REMOVED lines=11> */
.L_x_285:
[----:B------:R-:W-:Y:S05]  /*8320*/  BSYNC B1 ;  /* 0x0000000000017941 */ /* 0x000fea0003800000 */
.L_x_284:
[----:B------:R-:W-:Y:S05]  /*8330*/  @!P1 BRA `(.L_x_286) ;  /* 0x00000024003c9947 */ /* 0x000fea0003800000 */
[----:B-----5:R-:W-:-:S04]  /*8340*/  IMAD.U32 R168, R168, 0x10000, RZ ;  /* 0x00010000a8a87824 */ /* 0x020fc800078e00ff */
[----:B------:R-:W-:-:S04]  /*8350*/  FMUL R168, R168, R155 ;  /* 0x0000009ba8a87220 */ /* 0x000fc80000400000 */
[----:B------:R-:W-:-:S05]  /*8360*/  FFMA R168, R87, R154, R168 ;  /* 0x0000009a57a87223 */ /* 0x000fca00000000a8 */
[----:B------:R-:W-:-:S05]  /*8370*/  F2FP.BF16.F32.PACK_AB R168, RZ, R168 ;  /* 0x000000a8ffa8723e */ /* 0x000fca00000010ff */
[----:B------:R0:W-:Y:S01]  /*8380*/  STG.E.U16 desc[UR36][R10.64+0xf2], R168 ;  /* 0x0000f2a80a007986 */ /* 0x0001e2000c101524 */
[----:B------:R-:W-:Y:S05]  /*8390*/  BRA `(.L_x_286) ;  /* 0x0000002400247947 */ /* 0x000fea0003800000 */
.L_x_35:
[----:B------:R-:W-:Y:S01]  /*83a0*/  ULDC.64 UR4, c[0x0][0x5c0] ;  /* 0x0001700000047ab9 */ /* 0x000fe20000000a00 */
[----:B------:R-:W-:Y:S01]  /*83b0*/  ISETP.GT.AND P4, PT, R0, 0x1, P2 ;  /* 0x000000010000780c */ /* 0x000fe20001784270 */
[-C--:B------:R-:W-:Y:S01]  /*83c0*/  FMUL R88, R88, R154.reuse ;  /* 0x0000009a58587220 */ /* 0x080fe20000400000 */
[----:B------:R-:W-:Y:S01]  /*83d0*/  LEA R6, P1, R166, UR4, 0x1 ;  /* 0x00000004a6067c11 */ /* 0x000fe2000f8208ff */
[-C--:B------:R-:W-:Y:S01]  /*83e0*/  FMUL R89, R89, R154.reuse ;  /* 0x0000009a59597220 */ /* 0x080fe20000400000 */
[----:B------:R-:W-:Y:S02]  /*83f0*/  IMAD.SHL.U32 R11, R4, 0x10, RZ ;  /* 0x00000010040b7824 */ /* 0x000fe400078e00ff */
[-C--:B------:R-:W-:Y:S01]  /*8400*/  FMUL R90, R90, R154.reuse ;  /* 0x0000009a5a5a7220 */ /* 0x080fe20000400000 */
[----:B------:R-:W-:Y:S01]  /*8410*/  LEA.HI.X R7, R166, UR5, R171, 0x1, P1 ;  /* 0x00000005a6077c11 */ /* 0x000fe200088f0cab */
[----:B------:R-:W-:Y:S01]  /*8420*/  FMUL R91, R91, R154 ;  /* 0x0000009a5b5b7220 */ /* 0x000fe20000400000 */
[----:B------:R-:W-:Y:S01]  /*8430*/  F2FP.BF16.F32.PACK_AB R88, RZ, R88 ;  /* 0x00000058ff58723e */ /* 0x000fe200000010ff */
[-C--:B------:R-:W-:Y:S01]  /*8440*/  FMUL R92, R92, R154.reuse ;  /* 0x0000009a5c5c7220 */ /* 0x080fe20000400000 */
[----:B------:R-:W-:Y:S01]  /*8450*/  ISETP.GT.AND P1, PT, R157, 0x8, PT ;  /* 0x000000089d00780c */ /* 0x000fe20003f24270 */
[-C--:B------:R-:W-:Y:S01]  /*8460*/  FMUL R93, R93, R154.reuse ;  /* 0x0000009a5d5d7220 */ /* 0x080fe20000400000 */
[----:B------:R-:W-:Y:S01]  /*8470*/  F2FP.BF16.F32.PACK_AB R89, RZ, R89 ;  /* 0x00000059ff59723e */ /* 0x000fe200000010ff */
[----:B------:R-:W-:Y:S01]  /*8480*/  @P0 STG.E.U16 desc[UR36][R6.64], R88 ;  /* 0x0000005806000986 */ /* 0x000fe2000c101524 */
[----:B------:R-:W-:Y:S01]  /*8490*/  ISETP.GT.AND P3, PT, R0, RZ, P1 ;  /* 0x000000ff0000720c */ /* 0x000fe20000f64270 */
[-C--:B------:R-:W-:Y:S01]  /*84a0*/  FMUL R94, R94, R154.reuse ;  /* 0x0000009a5e5e7220 */ /* 0x080fe20000400000 */
[----:B------:R-:W-:Y:S01]  /*84b0*/  ISETP.GT.AND P0, PT, R0, 0x1, P1 ;  /* 0x000000010000780c */ /* 0x000fe20000f04270 */
[----:B------:R-:W-:Y:S01]  /*84c0*/  @P4 STG.E.U16 desc[UR36][R6.64+0x2], R89 ;  /* 0x0000025906004986 */ /* 0x000fe2000c101524 */
[----:B------:R-:W-:Y:S01]  /*84d0*/  SHF.L.U64.HI R9, R4, 0x4, R5 ;  /* 0x0000000404097819 */ /* 0x000fe20000010205 */
[----:B------:R-:W-:Y:S01]  /*84e0*/  FMUL R95, R95, R154 ;  /* 0x0000009a5f5f7220 */ /* 0x000fe20000400000 */
[----:B------:R-:W-:Y:S01]  /*84f0*/  IADD3 R12, P4, R11, R6, RZ ;  /* 0x000000060b0c7210 */ /* 0x000fe20007f9e0ff */
[----:B------:R-:W-:Y:S01]  /*8500*/  FMUL R96, R96, R154 ;  /* 0x0000009a60607220 */ /* 0x000fe20000400000 */
[----:B------:R-:W-:Y:S01]  /*8510*/  F2FP.BF16.F32.PACK_AB R90, RZ, R90 ;  /* 0x0000005aff5a723e */ /* 0x000fe200000010ff */
[-C--:B------:R-:W-:Y:S01]  /*8520*/  FMUL R97, R97, R154.reuse ;  /* 0x0000009a61617220 */ /* 0x080fe20000400000 */
[----:B------:R-:W-:Y:S01]  /*8530*/  F2FP.BF16.F32.PACK_AB R91, RZ, R91 ;  /* 0x0000005bff5b723e */ /* 0x000fe200000010ff */
[----:B------:R-:W-:Y:S01]  /*8540*/  IMAD.X R13, R9, 0x1, R7, P4 ;  /* 0x00000001090d7824 */ /* 0x000fe200020e0607 */
[----:B------:R-:W-:Y:S01]  /*8550*/  ISETP.GT.AND P4, PT, R0, 0x9, P2 ;  /* 0x000000090000780c */ /* 0x000fe20001784270 */
[----:B------:R-:W-:Y:S01]  /*8560*/  FMUL R98, R98, R154 ;  /* 0x0000009a62627220 */ /* 0x000fe20000400000 */
[----:B------:R-:W-:Y:S01]  /*8570*/  F2FP.BF16.F32.PACK_AB R92, RZ, R92 ;  /* 0x0000005cff5c723e */ /* 0x000fe200000010ff */
[-C--:B------:R-:W-:Y:S01]  /*8580*/  FMUL R99, R99, R154.reuse ;  /* 0x0000009a63637220 */ /* 0x080fe20000400000 */
[----:B------:R-:W-:Y:S01]  /*8590*/  @P3 STG.E.U16 desc[UR36][R12.64], R90 ;  /* 0x0000005a0c003986 */ /* 0x000fe2000c101524 */
[----:B------:R-:W-:Y:S01]  /*85a0*/  ISETP.GT.AND P3, PT, R0, 0x8, P2 ;  /* 0x000000080000780c */ /* 0x000fe20001764270 */
[-C--:B------:R-:W-:Y:S01]  /*85b0*/  FMUL R100, R100, R154.reuse ;  /* 0x0000009a64647220 */ /* 0x080fe20000400000 */
[----:B------:R-:W-:Y:S01]  /*85c0*/  F2FP.BF16.F32.PACK_AB R93, RZ, R93 ;  /* 0x0000005dff5d723e */ /* 0x000fe200000010ff */
[----:B------:R-:W-:Y:S01]  /*85d0*/  @P0 STG.E.U16 desc[UR36][R12.64+0x2], R91 ;  /* 0x0000025b0c000986 */ /* 0x000fe2000c101524 */
[----:B------:R-:W-:Y:S01]  /*85e0*/  ISETP.GT.AND P0, PT, R0, 0x8, P1 ;  /* 0x000000080000780c */ /* 0x000fe20000f04270 */
[----:B------:R-:W-:Y:S01]  /*85f0*/  FMUL R101, R101, R154 ;  /* 0x0000009a65657220 */ /* 0x000fe20000400000 */
[----:B------:R-:W-:Y:S01]  /*8600*/  F2FP.BF16.F32.PACK_AB R94, RZ, R94 ;  /* 0x0000005eff5e723e */ /* 0x000fe200000010ff */
[-C--:B------:R-:W-:Y:S01]  /*8610*/  FMUL R102, R102, R154.reuse ;  /* 0x0000009a66667220 */ /* 0x080fe20000400000 */
[----:B------:R-:W-:Y:S01]  /*8620*/  F2FP.BF16.F32.PACK_AB R95, RZ, R95 ;  /* 0x0000005fff5f723e */ /* 0x000fe200000010ff */
[----:B------:R-:W-:Y:S01]  /*8630*/  FMUL R103, R103, R154 ;  /* 0x0000009a67677220 */ /* 0x000fe20000400000 */
[----:B------:R-:W-:Y:S01]  /*8640*/  F2FP.BF16.F32.PACK_AB R96, RZ, R96 ;  /* 0x00000060ff60723e */ /* 0x000fe200000010ff */
[-C--:B------:R-:W-:Y:S01]  /*8650*/  FMUL R104, R104, R154.reuse ;  /* 0x0000009a68687220 */ /* 0x080fe20000400000 */
[----:B------:R-:W-:Y:S01]  /*8660*/  F2FP.BF16.F32.PACK_AB R97, RZ, R97 ;  /* 0x00000061ff61723e */ /* 0x000fe200000010ff */
[----:B------:R-:W-:Y:S01]  /*8670*/  @P3 STG.E.U16 desc[UR36][R6.64+0x10], R92 ;  /* 0x0000105c06003986 */ /* 0x000fe2000c101524 */
[C---:B------:R-:W-:Y:S01]  /*8680*/  ISETP.GT.AND P3, PT, R0.reuse, 0x9, P1 ;  /* 0x000000090000780c */ /* 0x040fe20000f64270 */
[----:B------:R-:W-:Y:S01]  /*8690*/  FMUL R105, R105, R154 ;  /* 0x0000009a69697220 */ /* 0x000fe20000400000 */
[----:B------:R-:W-:Y:S01]  /*86a0*/  F2FP.BF16.F32.PACK_AB R98, RZ, R98 ;  /* 0x00000062ff62723e */ /* 0x000fe200000010ff */
        /* <DEDUP_REMOVED lines=162> */
[----:B------:R-:W-:Y:S01]  /*90d0*/  IMAD.SHL.U32 R15, R4, 0x100, RZ ;  /* 0x00000100040f7824 */ /* 0x000fe200078e00ff */
[----:B------:R-:W-:Y:S01]  /*90e0*/  F2FP.BF16.F32.PACK_AB R145, RZ, R145 ;  /* 0x00000091ff91723e */ /* 0x000fe200000010ff */
[----:B------:R-:W-:Y:S01]  /*90f0*/  @P3 STG.E.U16 desc[UR36][R6.64+0xa0], R128 ;  /* 0x0000a08006003986 */ /* 0x000fe2000c101524 */
[----:B------:R-:W-:Y:S01]  /*9100*/  ISETP.GT.AND P3, PT, R0, 0x51, P1 ;  /* 0x000000510000780c */ /* 0x000fe20000f64270 */
[----:B------:R-:W-:Y:S01]  /*9110*/  FMUL R24, R24, R154 ;  /* 0x0000009a18187220 */ /* 0x000fe20000400000 */
[----:B------:R-:W-:Y:S01]  /*9120*/  F2FP.BF16.F32.PACK_AB R146, RZ, R146 ;  /* 0x00000092ff92723e */ /* 0x000fe200000010ff */
[----:B------:R-:W-:Y:S01]  /*9130*/  @P4 STG.E.U16 desc[UR36][R6.64+0xa2], R129 ;  /* 0x0000a28106004986 */ /* 0x000fe2000c101524 */
[C---:B------:R-:W-:Y:S01]  /*9140*/  ISETP.GT.AND P4, PT, R0.reuse, 0x58, P2 ;  /* 0x000000580000780c */ /* 0x040fe20001784270 */
        /* <DEDUP_REMOVED lines=18> */
[-C--:B------:R-:W-:Y:S01]  /*9270*/  FMUL R30, R30, R154.reuse ;  /* 0x0000009a1e1e7220 */ /* 0x080fe20000400000 */
[----:B------:R-:W-:Y:S01]  /*9280*/  SHF.L.U64.HI R5, R4, 0x8, R5 ;  /* 0x0000000804057819 */ /* 0x000fe20000010205 */
[----:B------:R-:W-:Y:S01]  /*9290*/  FMUL R31, R31, R154 ;  /* 0x0000009a1f1f7220 */ /* 0x000fe20000400000 */
[----:B------:R-:W-:Y:S01]  /*92a0*/  F2FP.BF16.F32.PACK_AB R24, RZ, R24 ;  /* 0x00000018ff18723e */ /* 0x000fe200000010ff */
[----:B------:R-:W-:Y:S01]  /*92b0*/  @P3 STG.E.U16 desc[UR36][R12.64+0xb0], R134 ;  /* 0x0000b0860c003986 */ /* 0x000fe2000c101524 */
[----:B------:R-:W-:Y:S01]  /*92c0*/  ISETP.GT.AND P3, PT, R0, 0x61, P2 ;  /* 0x000000610000780c */ /* 0x000fe20001764270 */
        /* <DEDUP_REMOVED lines=43> */
[C---:B------:R-:W-:Y:S01]  /*9580*/  ISETP.GT.AND P2, PT, R0.reuse, 0x79, P2 ;  /* 0x000000790000780c */ /* 0x040fe20001744270 */
        /* <DEDUP_REMOVED lines=10> */
[-C--:B------:R-:W-:Y:S01]  /*9630*/  FMUL R48, R48, R154.reuse ;  /* 0x0000009a30307220 */ /* 0x080fe20000400000 */
[----:B------:R-:W-:Y:S01]  /*9640*/  F2FP.BF16.F32.PACK_AB R41, RZ, R41 ;  /* 0x00000029ff29723e */ /* 0x000fe200000010ff */
[----:B------:R-:W-:Y:S01]  /*9650*/  FMUL R49, R49, R154 ;  /* 0x0000009a31317220 */ /* 0x000fe20000400000 */
[----:B------:R-:W-:Y:S01]  /*9660*/  F2FP.BF16.F32.PACK_AB R40, RZ, R40 ;  /* 0x00000028ff28723e */ /* 0x000fe200000010ff */
[----:B------:R-:W-:Y:S01]  /*9670*/  @P4 STG.E.U16 desc[UR36][R12.64+0xe0], R146 ;  /* 0x0000e0920c004986 */ /* 0x000fe2000c101524 */
[----:B------:R-:W-:Y:S01]  /*9680*/  F2FP.BF16.F32.PACK_AB R42, RZ, R42 ;  /* 0x0000002aff2a723e */ /* 0x000fe200000010ff */
[-C--:B------:R-:W-:Y:S01]  /*9690*/  FMUL R50, R50, R154.reuse ;  /* 0x0000009a32327220 */ /* 0x080fe20000400000 */
[----:B------:R-:W-:Y:S01]  /*96a0*/  F2FP.BF16.F32.PACK_AB R43, RZ, R43 ;  /* 0x0000002bff2b723e */ /* 0x000fe200000010ff */
[----:B------:R-:W-:Y:S01]  /*96b0*/  @P0 STG.E.U16 desc[UR36][R12.64+0xe2], R147 ;  /* 0x0000e2930c000986 */ /* 0x000fe2000c101524 */
[C---:B------:R-:W-:Y:S01]  /*96c0*/  ISETP.GT.AND P0, PT, R0.reuse, 0x78, P1 ;  /* 0x000000780000780c */ /* 0x040fe20000f04270 */
[----:B------:R-:W-:Y:S01]  /*96d0*/  FMUL R51, R51, R154 ;  /* 0x0000009a33337220 */ /* 0x000fe20000400000 */
[----:B------:R-:W-:Y:S01]  /*96e0*/  ISETP.GT.AND P1, PT, R0, 0x79, P1 ;  /* 0x000000790000780c */ /* 0x000fe20000f24270 */
[----:B------:R-:W-:Y:S01]  /*96f0*/  @P3 STG.E.U16 desc[UR36][R6.64+0xf0], R148 ;  /* 0x0000f09406003986 */ /* 0x000fe2000c101524 */
[----:B------:R-:W-:Y:S01]  /*9700*/  IADD3 R14, P3, P4, R11, R6, R15 ;  /* 0x000000060b0e7210 */ /* 0x000fe20007c7e00f */
[----:B------:R-:W-:Y:S01]  /*9710*/  FMUL R52, R52, R154 ;  /* 0x0000009a34347220 */ /* 0x000fe20000400000 */
[----:B------:R-:W-:Y:S01]  /*9720*/  F2FP.BF16.F32.PACK_AB R44, RZ, R44 ;  /* 0x0000002cff2c723e */ /* 0x000fe200000010ff */
[----:B------:R0:W-:Y:S01]  /*9730*/  @P2 STG.E.U16 desc[UR36][R6.64+0xf2], R149 ;  /* 0x0000f29506002986 */ /* 0x0001e2000c101524 */
[----:B------:R-:W-:Y:S01]  /*9740*/  IADD3 R4, P2, R15, R6, RZ ;  /* 0x000000060f047210 */ /* 0x000fe20007f5e0ff */
[-C--:B------:R-:W-:Y:S01]  /*9750*/  FMUL R53, R53, R154.reuse ;  /* 0x0000009a35357220 */ /* 0x080fe20000400000 */
[----:B------:R-:W-:Y:S01]  /*9760*/  IADD3.X R15, R9, R7, R5, P3, P4 ;  /* 0x00000007090f7210 */ /* 0x000fe20001fe8405 */
[-C--:B------:R-:W-:Y:S01]  /*9770*/  FMUL R54, R54, R154.reuse ;  /* 0x0000009a36367220 */ /* 0x080fe20000400000 */
[C---:B------:R-:W-:Y:S01]  /*9780*/  ISETP.GT.AND P3, PT, R157.reuse, 0x88, PT ;  /* 0x000000889d00780c */ /* 0x040fe20003f64270 */
[----:B------:R-:W-:Y:S01]  /*9790*/  @P0 STG.E.U16 desc[UR36][R12.64+0xf0], R150 ;  /* 0x0000f0960c000986 */ /* 0x000fe2000c101524 */
[----:B------:R-:W-:Y:S01]  /*97a0*/  ISETP.GT.AND P0, PT, R157, 0x80, PT ;  /* 0x000000809d00780c */ /* 0x000fe20003f04270 */
[----:B------:R-:W-:Y:S01]  /*97b0*/  IMAD.X R5, R5, 0x1, R7, P2 ;  /* 0x0000000105057824 */ /* 0x000fe200010e0607 */
[C---:B------:R-:W-:Y:S01]  /*97c0*/  ISETP.GT.AND P2, PT, R0.reuse, RZ, P3 ;  /* 0x000000ff0000720c */ /* 0x040fe20001f44270 */
[----:B------:R-:W-:Y:S01]  /*97d0*/  @P1 STG.E.U16 desc[UR36][R12.64+0xf2], R151 ;  /* 0x0000f2970c001986 */ /* 0x000fe2000c101524 */
[C---:B------:R-:W-:Y:S01]  /*97e0*/  ISETP.GT.AND P1, PT, R0.reuse, RZ, P0 ;  /* 0x000000ff0000720c */ /* 0x040fe20000724270 */
[-C--:B------:R-:W-:Y:S01]  /*97f0*/  FMUL R55, R55, R154.reuse ;  /* 0x0000009a37377220 */ /* 0x080fe20000400000 */
[----:B------:R-:W-:Y:S01]  /*9800*/  ISETP.GT.AND P4, PT, R0, 0x1, P0 ;  /* 0x000000010000780c */ /* 0x000fe20000784270 */
[-C--:B------:R-:W-:Y:S01]  /*9810*/  FMUL R56, R56, R154.reuse ;  /* 0x0000009a38387220 */ /* 0x080fe20000400000 */
[----:B------:R-:W-:Y:S01]  /*9820*/  F2FP.BF16.F32.PACK_AB R45, RZ, R45 ;  /* 0x0000002dff2d723e */ /* 0x000fe200000010ff */
[----:B------:R-:W-:Y:S01]  /*9830*/  FMUL R57, R57, R154 ;  /* 0x0000009a39397220 */ /* 0x000fe20000400000 */
[----:B------:R-:W-:Y:S01]  /*9840*/  F2FP.BF16.F32.PACK_AB R46, RZ, R46 ;  /* 0x0000002eff2e723e */ /* 0x000fe200000010ff */
[-C--:B------:R-:W-:Y:S01]  /*9850*/  FMUL R58, R58, R154.reuse ;  /* 0x0000009a3a3a7220 */ /* 0x080fe20000400000 */
[----:B------:R-:W-:Y:S01]  /*9860*/  F2FP.BF16.F32.PACK_AB R47, RZ, R47 ;  /* 0x0000002fff2f723e */ /* 0x000fe200000010ff */
[----:B------:R-:W-:Y:S01]  /*9870*/  FMUL R59, R59, R154 ;  /* 0x0000009a3b3b7220 */ /* 0x000fe20000400000 */
[----:B------:R-:W-:Y:S01]  /*9880*/  F2FP.BF16.F32.PACK_AB R48, RZ, R48 ;  /* 0x00000030ff30723e */ /* 0x000fe200000010ff */
[----:B------:R-:W-:Y:S01]  /*9890*/  FMUL R60, R60, R154 ;  /* 0x0000009a3c3c7220 */ /* 0x000fe20000400000 */
[----:B------:R-:W-:Y:S01]  /*98a0*/  F2FP.BF16.F32.PACK_AB R49, RZ, R49 ;  /* 0x00000031ff31723e */ /* 0x000fe200000010ff */
[----:B------:R-:W-:Y:S01]  /*98b0*/  @P1 STG.E.U16 desc[UR36][R4.64], R24 ;  /* 0x0000001804001986 */ /* 0x000fe2000c101524 */
[----:B0-----:R-:W-:Y:S01]  /*98c0*/  IADD3 R6, P1, R11, R4, RZ ;  /* 0x000000040b067210 */ /* 0x001fe20007f3e0ff */
[----:B------:R-:W-:Y:S01]  /*98d0*/  FMUL R61, R61, R154 ;  /* 0x0000009a3d3d7220 */ /* 0x000fe20000400000 */
[----:B------:R-:W-:Y:S01]  /*98e0*/  F2FP.BF16.F32.PACK_AB R50, RZ, R50 ;  /* 0x00000032ff32723e */ /* 0x000fe200000010ff */
[----:B------:R-:W-:Y:S01]  /*98f0*/  @P4 STG.E.U16 desc[UR36][R4.64+0x2], R25 ;  /* 0x0000021904004986 */ /* 0x000fe2000c101524 */
[C---:B------:R-:W-:Y:S01]  /*9900*/  ISETP.GT.AND P4, PT, R0.reuse, 0x1, P3 ;  /* 0x000000010000780c */ /* 0x040fe20001f84270 */
[----:B------:R-:W-:Y:S01]  /*9910*/  IMAD.X R7, R9, 0x1, R5, P1 ;  /* 0x0000000109077824 */ /* 0x000fe200008e0605 */
[----:B------:R-:W-:Y:S01]  /*9920*/  ISETP.GT.AND P1, PT, R0, 0x8, P0 ;  /* 0x000000080000780c */ /* 0x000fe20000724270 */
[-C--:B------:R-:W-:Y:S01]  /*9930*/  FMUL R62, R62, R154.reuse ;  /* 0x0000009a3e3e7220 */ /* 0x080fe20000400000 */
[----:B------:R-:W-:Y:S01]  /*9940*/  F2FP.BF16.F32.PACK_AB R51, RZ, R51 ;  /* 0x00000033ff33723e */ /* 0x000fe200000010ff */
[-C--:B------:R-:W-:Y:S01]  /*9950*/  FMUL R63, R63, R154.reuse ;  /* 0x0000009a3f3f7220 */ /* 0x080fe20000400000 */
[----:B------:R-:W-:Y:S01]  /*9960*/  @P2 STG.E.U16 desc[UR36][R6.64], R26 ;  /* 0x0000001a06002986 */ /* 0x000fe2000c101524 */
[----:B------:R-:W-:Y:S01]  /*9970*/  ISETP.GT.AND P2, PT, R0, 0x9, P0 ;  /* 0x000000090000780c */ /* 0x000fe20000744270 */
[----:B------:R-:W-:Y:S01]  /*9980*/  FMUL R64, R64, R154 ;  /* 0x0000009a40407220 */ /* 0x000fe20000400000 */
[----:B------:R-:W-:Y:S01]  /*9990*/  F2FP.BF16.F32.PACK_AB R52, RZ, R52 ;  /* 0x00000034ff34723e */ /* 0x000fe200000010ff */
[-C--:B------:R-:W-:Y:S01]  /*99a0*/  FMUL R65, R65, R154.reuse ;  /* 0x0000009a41417220 */ /* 0x080fe20000400000 */
[----:B------:R-:W-:Y:S01]  /*99b0*/  F2FP.BF16.F32.PACK_AB R53, RZ, R53 ;  /* 0x00000035ff35723e */ /* 0x000fe200000010ff */
[----:B------:R-:W-:Y:S01]  /*99c0*/  FMUL R66, R66, R154 ;  /* 0x0000009a42427220 */ /* 0x000fe20000400000 */
[----:B------:R0:W-:Y:S01]  /*99d0*/  @P4 STG.E.U16 desc[UR36][R6.64+0x2], R27 ;  /* 0x0000021b06004986 */ /* 0x0001e2000c101524 */
[----:B------:R-:W-:Y:S01]  /*99e0*/  IADD3 R8, P4, R11, R4, RZ ;  /* 0x000000040b087210 */ /* 0x000fe20007f9e0ff */
[----:B------:R-:W-:Y:S01]  /*99f0*/  FMUL R67, R67, R154 ;  /* 0x0000009a43437220 */ /* 0x000fe20000400000 */
[----:B------:R-:W-:Y:S01]  /*9a00*/  F2FP.BF16.F32.PACK_AB R54, RZ, R54 ;  /* 0x00000036ff36723e */ /* 0x000fe200000010ff */
[----:B------:R-:W-:Y:S01]  /*9a10*/  @P1 STG.E.U16 desc[UR36][R4.64+0x10], R28 ;  /* 0x0000101c04001986 */ /* 0x000fe2000c101524 */
[C---:B------:R-:W-:Y:S01]  /*9a20*/  ISETP.GT.AND P1, PT, R0.reuse, 0x8, P3 ;  /* 0x000000080000780c */ /* 0x040fe20001f24270 */
[-C--:B------:R-:W-:Y:S01]  /*9a30*/  FMUL R69, R69, R154.reuse ;  /* 0x0000009a45457220 */ /* 0x080fe20000400000 */
[----:B------:R-:W-:Y:S01]  /*9a40*/  IADD3.X R9, R9, R5, RZ, P4, !PT ;  /* 0x0000000509097210 */ /* 0x000fe200027fe4ff */
[----:B------:R-:W-:Y:S01]  /*9a50*/  @P2 STG.E.U16 desc[UR36][R4.64+0x12], R29 ;  /* 0x0000121d04002986 */ /* 0x000fe2000c101524 */
[----:B------:R-:W-:Y:S01]  /*9a60*/  ISETP.GT.AND P4, PT, R0, 0x9, P3 ;  /* 0x000000090000780c */ /* 0x000fe20001f84270 */
        /* <DEDUP_REMOVED lines=26> */
[--C-:B0-----:R-:W-:Y:S01]  /*9c10*/  @P4 IMAD.MOV.U32 R6, RZ, RZ, R14.reuse ;  /* 0x000000ffff064224 */ /* 0x101fe200078e000e */
[----:B------:R-:W-:Y:S01]  /*9c20*/  F2FP.BF16.F32.PACK_AB R63, RZ, R63 ;  /* 0x0000003fff3f723e */ /* 0x000fe200000010ff */
[--C-:B------:R-:W-:Y:S01]  /*9c30*/  @P4 IMAD.MOV.U32 R7, RZ, RZ, R15.reuse ;  /* 0x000000ffff074224 */ /* 0x100fe200078e000f */
[----:B------:R-:W-:Y:S01]  /*9c40*/  F2FP.BF16.F32.PACK_AB R64, RZ, R64 ;  /* 0x00000040ff40723e */ /* 0x000fe200000010ff */
[-C--:B------:R-:W-:Y:S01]  /*9c50*/  FMUL R78, R78, R154.reuse ;  /* 0x0000009a4e4e7220 */ /* 0x080fe20000400000 */
[----:B------:R-:W-:Y:S01]  /*9c60*/  F2FP.BF16.F32.PACK_AB R65, RZ, R65 ;  /* 0x00000041ff41723e */ /* 0x000fe200000010ff */
[-C--:B------:R-:W-:Y:S01]  /*9c70*/  FMUL R79, R79, R154.reuse ;  /* 0x0000009a4f4f7220 */ /* 0x080fe20000400000 */
[----:B------:R0:W-:Y:S01]  /*9c80*/  @P4 STG.E.U16 desc[UR36][R6.64+0x20], R34 ;  /* 0x0000202206004986 */ /* 0x0001e2000c101524 */
        /* <DEDUP_REMOVED lines=9> */
[----:B------:R-:W-:Y:S01]  /*9d20*/  FMUL R84, R84, R154 ;  /* 0x0000009a54547220 */ /* 0x000fe20000400000 */
[----:B------:R-:W-:Y:S01]  /*9d30*/  F2FP.BF16.F32.PACK_AB R70, RZ, R70 ;  /* 0x00000046ff46723e */ /* 0x000fe200000010ff */
[----:B0-----:R-:W-:Y:S01]  /*9d40*/  @P2 IMAD.MOV.U32 R6, RZ, RZ, R14 ;  /* 0x000000ffff062224 */ /* 0x001fe200078e000e */
[----:B------:R-:W-:Y:S01]  /*9d50*/  F2FP.BF16.F32.PACK_AB R71, RZ, R71 ;  /* 0x00000047ff47723e */ /* 0x000fe200000010ff */
[----:B------:R-:W-:Y:S01]  /*9d60*/  @P2 IMAD.MOV.U32 R7, RZ, RZ, R15 ;  /* 0x000000ffff072224 */ /* 0x000fe200078e000f */
[----:B------:R-:W-:Y:S01]  /*9d70*/  F2FP.BF16.F32.PACK_AB R72, RZ, R72 ;  /* 0x00000048ff48723e */ /* 0x000fe200000010ff */
[-C--:B------:R-:W-:Y:S01]  /*9d80*/  FMUL R85, R85, R154.reuse ;  /* 0x0000009a55557220 */ /* 0x080fe20000400000 */
[----:B------:R-:W-:Y:S01]  /*9d90*/  F2FP.BF16.F32.PACK_AB R73, RZ, R73 ;  /* 0x00000049ff49723e */ /* 0x000fe200000010ff */
[-C--:B------:R-:W-:Y:S01]  /*9da0*/  FMUL R86, R86, R154.reuse ;  /* 0x0000009a56567220 */ /* 0x080fe20000400000 */
[----:B------:R0:W-:Y:S01]  /*9db0*/  @P2 STG.E.U16 desc[UR36][R6.64+0x22], R35 ;  /* 0x0000222306002986 */ /* 0x0001e2000c101524 */
[C---:B------:R-:W-:Y:S01]  /*9dc0*/  ISETP.GT.AND P2, PT, R0.reuse, 0x18, P3 ;  /* 0x000000180000780c */ /* 0x040fe20001f44270 */
[----:B------:R-:W-:Y:S01]  /*9dd0*/  FMUL R87, R87, R154 ;  /* 0x0000009a57577220 */ /* 0x000fe20000400000 */
[----:B------:R-:W-:Y:S01]  /*9de0*/  F2FP.BF16.F32.PACK_AB R74, RZ, R74 ;  /* 0x0000004aff4a723e */ /* 0x000fe200000010ff */
[----:B------:R-:W-:Y:S01]  /*9df0*/  @P1 STG.E.U16 desc[UR36][R4.64+0x30], R36 ;  /* 0x0000302404001986 */ /* 0x000fe2000c101524 */
[----:B------:R-:W-:-:S02]  /*9e00*/  ISETP.GT.AND P1, PT, R0, 0x19, P3 ;  /* 0x000000190000780c */ /* 0x000fc40001f24270 */
[----:B------:R-:W-:Y:S01]  /*9e10*/  F2FP.BF16.F32.PACK_AB R75, RZ, R75 ;  /* 0x0000004bff4b723e */ /* 0x000fe200000010ff */
[----:B------:R-:W-:Y:S01]  /*9e20*/  @P4 STG.E.U16 desc[UR36][R4.64+0x32], R37 ;  /* 0x0000322504004986 */ /* 0x000fe2000c101524 */
[----:B------:R-:W-:Y:S02]  /*9e30*/  ISETP.GT.AND P4, PT, R0, 0x20, P0 ;  /* 0x000000200000780c */ /* 0x000fe40000784270 */
[----:B------:R-:W-:Y:S02]  /*9e40*/  F2FP.BF16.F32.PACK_AB R76, RZ, R76 ;  /* 0x0000004cff4c723e */ /* 0x000fe400000010ff */
[----:B------:R-:W-:Y:S01]  /*9e50*/  F2FP.BF16.F32.PACK_AB R77, RZ, R77 ;  /* 0x0000004dff4d723e */ /* 0x000fe200000010ff */
[----:B0-----:R-:W-:Y:S01]  /*9e60*/  @P2 IMAD.MOV.U32 R6, RZ, RZ, R14 ;  /* 0x000000ffff062224 */ /* 0x001fe200078e000e */
[----:B------:R-:W-:Y:S01]  /*9e70*/  F2FP.BF16.F32.PACK_AB R78, RZ, R78 ;  /* 0x0000004eff4e723e */ /* 0x000fe200000010ff */
[----:B------:R-:W-:Y:S01]  /*9e80*/  @P2 IMAD.MOV.U32 R7, RZ, RZ, R15 ;  /* 0x000000ffff072224 */ /* 0x000fe200078e000f */
[----:B------:R-:W-:-:S02]  /*9e90*/  F2FP.BF16.F32.PACK_AB R79, RZ, R79 ;  /* 0x0000004fff4f723e */ /* 0x000fc400000010ff */
[----:B------:R-:W-:Y:S02]  /*9ea0*/  F2FP.BF16.F32.PACK_AB R80, RZ, R80 ;  /* 0x00000050ff50723e */ /* 0x000fe400000010ff */
[----:B------:R0:W-:Y:S01]  /*9eb0*/  @P2 STG.E.U16 desc[UR36][R6.64+0x30], R38 ;  /* 0x0000302606002986 */ /* 0x0001e2000c101524 */
[----:B------:R-:W-:Y:S02]  /*9ec0*/  ISETP.GT.AND P2, PT, R0, 0x21, P0 ;  /* 0x000000210000780c */ /* 0x000fe40000744270 */
[----:B------:R-:W-:Y:S02]  /*9ed0*/  F2FP.BF16.F32.PACK_AB R81, RZ, R81 ;  /* 0x00000051ff51723e */ /* 0x000fe400000010ff */
[----:B------:R-:W-:Y:S02]  /*9ee0*/  F2FP.BF16.F32.PACK_AB R82, RZ, R82 ;  /* 0x00000052ff52723e */ /* 0x000fe400000010ff */
[----:B------:R-:W-:Y:S02]  /*9ef0*/  F2FP.BF16.F32.PACK_AB R83, RZ, R83 ;  /* 0x00000053ff53723e */ /* 0x000fe400000010ff */
[----:B------:R-:W-:-:S02]  /*9f00*/  F2FP.BF16.F32.PACK_AB R84, RZ, R84 ;  /* 0x00000054ff54723e */ /* 0x000fc400000010ff */
[----:B------:R-:W-:Y:S01]  /*9f10*/  F2FP.BF16.F32.PACK_AB R85, RZ, R85 ;  /* 0x00000055ff55723e */ /* 0x000fe200000010ff */
[----:B0-----:R-:W-:Y:S01]  /*9f20*/  @P1 IMAD.MOV.U32 R6, RZ, RZ, R14 ;  /* 0x000000ffff061224 */ /* 0x001fe200078e000e */
[----:B------:R-:W-:Y:S01]  /*9f30*/  F2FP.BF16.F32.PACK_AB R86, RZ, R86 ;  /* 0x00000056ff56723e */ /* 0x000fe200000010ff */
[----:B------:R-:W-:Y:S01]  /*9f40*/  @P1 IMAD.MOV.U32 R7, RZ, RZ, R15 ;  /* 0x000000ffff071224 */ /* 0x000fe200078e000f */
[----:B------:R-:W-:-:S04]  /*9f50*/  F2FP.BF16.F32.PACK_AB R87, RZ, R87 ;  /* 0x00000057ff57723e */ /* 0x000fc800000010ff */
[----:B------:R0:W-:Y:S01]  /*9f60*/  @P1 STG.E.U16 desc[UR36][R6.64+0x32], R39 ;  /* 0x0000322706001986 */ /* 0x0001e2000c101524 */
[----:B------:R-:W-:-:S03]  /*9f70*/  ISETP.GT.AND P1, PT, R0, 0x20, P3 ;  /* 0x000000200000780c */ /* 0x000fc60001f24270 */
[----:B------:R-:W-:Y:S01]  /*9f80*/  @P2 STG.E.U16 desc[UR36][R4.64+0x42], R41 ;  /* 0x0000422904002986 */ /* 0x000fe2000c101524 */
[----:B------:R-:W-:-:S03]  /*9f90*/  ISETP.GT.AND P2, PT, R0, 0x21, P3 ;  /* 0x000000210000780c */ /* 0x000fc60001f44270 */
[----:B------:R-:W-:Y:S01]  /*9fa0*/  @P4 STG.E.U16 desc[UR36][R4.64+0x40], R40 ;  /* 0x0000402804004986 */ /* 0x000fe2000c101524 */
[----:B------:R-:W-:-:S05]  /*9fb0*/  ISETP.GT.AND P4, PT, R0, 0x28, P0 ;  /* 0x000000280000780c */ /* 0x000fca0000784270 */
[----:B0-----:R-:W-:Y:S01]  /*9fc0*/  @P1 IMAD.MOV.U32 R6, RZ, RZ, R14 ;  /* 0x000000ffff061224 */ /* 0x001fe200078e000e */
[----:B------:R-:W-:-:S05]  /*9fd0*/  @P1 MOV R7, R15 ;  /* 0x0000000f00071202 */ /* 0x000fca0000000f00 */
[----:B------:R0:W-:Y:S01]  /*9fe0*/  @P1 STG.E.U16 desc[UR36][R6.64+0x40], R42 ;  /* 0x0000402a06001986 */ /* 0x0001e2000c101524 */
[----:B------:R-:W-:Y:S01]  /*9ff0*/  ISETP.GT.AND P1, PT, R0, 0x29, P0 ;  /* 0x000000290000780c */ /* 0x000fe20000724270 */
[----:B0-----:R-:W-:Y:S02]  /*a000*/  @P2 IMAD.MOV.U32 R6, RZ, RZ, R14 ;  /* 0x000000ffff062224 */ /* 0x001fe400078e000e */
[----:B------:R-:W-:-:S05]  /*a010*/  @P2 IMAD.MOV.U32 R7, RZ, RZ, R15 ;  /* 0x000000ffff072224 */ /* 0x000fca00078e000f */
[----:B------:R0:W-:Y:S01]  /*a020*/  @P2 STG.E.U16 desc[UR36][R6.64+0x42], R43 ;  /* 0x0000422b06002986 */ /* 0x0001e2000c101524 */
[----:B------:R-:W-:-:S03]  /*a030*/  ISETP.GT.AND P2, PT, R0, 0x28, P3 ;  /* 0x000000280000780c */ /* 0x000fc60001f44270 */
[----:B------:R-:W-:Y:S01]  /*a040*/  @P4 STG.E.U16 desc[UR36][R4.64+0x50], R44 ;  /* 0x0000502c04004986 */ /* 0x000fe2000c101524 */
[----:B------:R-:W-:-:S03]  /*a050*/  ISETP.GT.AND P4, PT, R0, 0x29, P3 ;  /* 0x000000290000780c */ /* 0x000fc60001f84270 */
[----:B------:R-:W-:Y:S01]  /*a060*/  @P1 STG.E.U16 desc[UR36][R4.64+0x52], R45 ;  /* 0x0000522d04001986 */ /* 0x000fe2000c101524 */
[----:B------:R-:W-:-:S05]  /*a070*/  ISETP.GT.AND P1, PT, R0, 0x30, P0 ;  /* 0x000000300000780c */ /* 0x000fca0000724270 */
[----:B0-----:R-:W-:Y:S02]  /*a080*/  @P2 IMAD.MOV.U32 R6, RZ, RZ, R14 ;  /* 0x000000ffff062224 */ /* 0x001fe400078e000e */
[----:B------:R-:W-:-:S05]  /*a090*/  @P2 IMAD.MOV.U32 R7, RZ, RZ, R15 ;  /* 0x000000ffff072224 */ /* 0x000fca00078e000f */
[----:B------:R0:W-:Y:S01]  /*a0a0*/  @P2 STG.E.U16 desc[UR36][R6.64+0x50], R46 ;  /* 0x0000502e06002986 */ /* 0x0001e2000c101524 */
[----:B------:R-:W-:Y:S01]  /*a0b0*/  ISETP.GT.AND P2, PT, R0, 0x30, P3 ;  /* 0x000000300000780c */ /* 0x000fe20001f44270 */
[----:B0-----:R-:W-:Y:S02]  /*a0c0*/  @P4 IMAD.MOV.U32 R6, RZ, RZ, R14 ;  /* 0x000000ffff064224 */ /* 0x001fe400078e000e */
[----:B------:R-:W-:-:S05]  /*a0d0*/  @P4 IMAD.MOV.U32 R7, RZ, RZ, R15 ;  /* 0x000000ffff074224 */ /* 0x000fca00078e000f */
[----:B------:R0:W-:Y:S01]  /*a0e0*/  @P4 STG.E.U16 desc[UR36][R6.64+0x52], R47 ;  /* 0x0000522f06004986 */ /* 0x0001e2000c101524 */
[----:B------:R-:W-:-:S03]  /*a0f0*/  ISETP.GT.AND P4, PT, R0, 0x31, P0 ;  /* 0x000000310000780c */ /* 0x000fc60000784270 */
[----:B------:R-:W-:Y:S01]  /*a100*/  @P1 STG.E.U16 desc[UR36][R4.64+0x60], R48 ;  /* 0x0000603004001986 */ /* 0x000fe2000c101524 */
[----:B------:R-:W-:Y:S01]  /*a110*/  ISETP.GT.AND P1, PT, R0, 0x31, P3 ;  /* 0x000000310000780c */ /* 0x000fe20001f24270 */
[----:B0-----:R-:W-:Y:S02]  /*a120*/  @P2 IMAD.MOV.U32 R6, RZ, RZ, R14 ;  /* 0x000000ffff062224 */ /* 0x001fe400078e000e */
[----:B------:R-:W-:-:S06]  /*a130*/  @P2 IMAD.MOV.U32 R7, RZ, RZ, R15 ;  /* 0x000000ffff072224 */ /* 0x000fcc00078e000f */
[----:B------:R-:W-:Y:S01]  /*a140*/  @P4 STG.E.U16 desc[UR36][R4.64+0x62], R49 ;  /* 0x0000623104004986 */ /* 0x000fe2000c101524 */
[----:B------:R-:W-:-:S03]  /*a150*/  ISETP.GT.AND P4, PT, R0, 0x39, P0 ;  /* 0x000000390000780c */ /* 0x000fc60000784270 */
[----:B------:R0:W-:Y:S01]  /*a160*/  @P2 STG.E.U16 desc[UR36][R6.64+0x60], R50 ;  /* 0x0000603206002986 */ /* 0x0001e2000c101524 */
[----:B------:R-:W-:Y:S01]  /*a170*/  ISETP.GT.AND P2, PT, R0, 0x38, P0 ;  /* 0x000000380000780c */ /* 0x000fe20000744270 */
[----:B0-----:R-:W-:Y:S01]  /*a180*/  @P1 IMAD.MOV.U32 R6, RZ, RZ, R14 ;  /* 0x000000ffff061224 */ /* 0x001fe200078e000e */
[----:B------:R-:W-:-:S05]  /*a190*/  @P1 MOV R7, R15 ;  /* 0x0000000f00071202 */ /* 0x000fca0000000f00 */
[----:B------:R0:W-:Y:S01]  /*a1a0*/  @P1 STG.E.U16 desc[UR36][R6.64+0x62], R51 ;  /* 0x0000623306001986 */ /* 0x0001e2000c101524 */
[----:B------:R-:W-:-:S05]  /*a1b0*/  ISETP.GT.AND P1, PT, R0, 0x38, P3 ;  /* 0x000000380000780c */ /* 0x000fca0001f24270 */
[----:B------:R-:W-:Y:S01]  /*a1c0*/  @P2 STG.E.U16 desc[UR36][R4.64+0x70], R52 ;  /* 0x0000703404002986 */ /* 0x000fe2000c101524 */
[----:B------:R-:W-:-:S03]  /*a1d0*/  ISETP.GT.AND P2, PT, R0, 0x39, P3 ;  /* 0x000000390000780c */ /* 0x000fc60001f44270 */
[----:B------:R-:W-:Y:S01]  /*a1e0*/  @P4 STG.E.U16 desc[UR36][R4.64+0x72], R53 ;  /* 0x0000723504004986 */ /* 0x000fe2000c101524 */
[----:B------:R-:W-:-:S03]  /*a1f0*/  ISETP.GT.AND P4, PT, R0, 0x40, P0 ;  /* 0x000000400000780c */ /* 0x000fc60000784270 */
        /* <DEDUP_REMOVED lines=43> */
[----:B------:R-:W-:-:S04]  /*a4b0*/  ISETP.GT.AND P2, PT, R0, 0x58, P3 ;  /* 0x000000580000780c */ /* 0x000fc80001f44270 */
[----:B------:R-:W-:Y:S01]  /*a4c0*/  @P1 STG.E.U16 desc[UR36][R4.64+0xb2], R69 ;  /* 0x0000b24504001986 */ /* 0x000fe2000c101524 */
[----:B------:R-:W-:-:S03]  /*a4d0*/  ISETP.GT.AND P1, PT, R0, 0x59, P3 ;  /* 0x000000590000780c */ /* 0x000fc60001f24270 */
[----:B------:R-:W-:Y:S01]  /*a4e0*/  @P4 STG.E.U16 desc[UR36][R4.64+0xb0], R68 ;  /* 0x0000b04404004986 */ /* 0x000fe2000c101524 */
[----:B------:R-:W-:-:S04]  /*a4f0*/  ISETP.GT.AND P4, PT, R0, 0x60, P0 ;  /* 0x000000600000780c */ /* 0x000fc80000784270 */
[----:B0-----:R-:W-:Y:S02]  /*a500*/  @P2 IMAD.MOV.U32 R6, RZ, RZ, R14 ;  /* 0x000000ffff062224 */ /* 0x001fe400078e000e */
[----:B------:R-:W-:-:S05]  /*a510*/  @P2 IMAD.MOV.U32 R7, RZ, RZ, R15 ;  /* 0x000000ffff072224 */ /* 0x000fca00078e000f */
[----:B------:R0:W-:Y:S01]  /*a520*/  @P2 STG.E.U16 desc[UR36][R6.64+0xb0], R70 ;  /* 0x0000b04606002986 */ /* 0x0001e2000c101524 */
[----:B------:R-:W-:Y:S01]  /*a530*/  ISETP.GT.AND P2, PT, R0, 0x61, P0 ;  /* 0x000000610000780c */ /* 0x000fe20000744270 */
[----:B0-----:R-:W-:Y:S01]  /*a540*/  @P1 IMAD.MOV.U32 R6, RZ, RZ, R14 ;  /* 0x000000ffff061224 */ /* 0x001fe200078e000e */
[----:B------:R-:W-:-:S05]  /*a550*/  @P1 MOV R7, R15 ;  /* 0x0000000f00071202 */ /* 0x000fca0000000f00 */
        /* <DEDUP_REMOVED lines=22> */
[----:B0-----:R-:W-:Y:S02]  /*a6c0*/  @P2 IMAD.MOV.U32 R6, RZ, RZ, R14 ;  /* 0x000000ffff062224 */ /* 0x001fe400078e000e */
[----:B------:R-:W-:-:S05]  /*a6d0*/  @P2 IMAD.MOV.U32 R7, RZ, RZ, R15 ;  /* 0x000000ffff072224 */ /* 0x000fca00078e000f */
[----:B------:R0:W-:Y:S01]  /*a6e0*/  @P2 STG.E.U16 desc[UR36][R6.64+0xd2], R79 ;  /* 0x0000d24f06002986 */ /* 0x0001e2000c101524 */
[----:B------:R-:W-:-:S04]  /*a6f0*/  ISETP.GT.AND P2, PT, R0, 0x71, P0 ;  /* 0x000000710000780c */ /* 0x000fc80000744270 */
[----:B------:R-:W-:Y:S01]  /*a700*/  @P1 STG.E.U16 desc[UR36][R4.64+0xe0], R80 ;  /* 0x0000e05004001986 */ /* 0x000fe2000c101524 */
[----:B------:R-:W-:Y:S01]  /*a710*/  ISETP.GT.AND P1, PT, R0, 0x71, P3 ;  /* 0x000000710000780c */ /* 0x000fe20001f24270 */
[----:B0-----:R-:W-:Y:S01]  /*a720*/  @P4 IMAD.MOV.U32 R6, RZ, RZ, R14 ;  /* 0x000000ffff064224 */ /* 0x001fe200078e000e */
[----:B------:R-:W-:-:S06]  /*a730*/  @P4 MOV R7, R15 ;  /* 0x0000000f00074202 */ /* 0x000fcc0000000f00 */
[----:B------:R-:W-:Y:S01]  /*a740*/  @P2 STG.E.U16 desc[UR36][R4.64+0xe2], R81 ;  /* 0x0000e25104002986 */ /* 0x000fe2000c101524 */
[C---:B------:R-:W-:Y:S02]  /*a750*/  ISETP.GT.AND P2, PT, R0.reuse, 0x78, P0 ;  /* 0x000000780000780c */ /* 0x040fe40000744270 */
[C---:B------:R-:W-:Y:S01]  /*a760*/  ISETP.GT.AND P0, PT, R0.reuse, 0x79, P0 ;  /* 0x000000790000780c */ /* 0x040fe20000704270 */
[----:B------:R0:W-:Y:S01]  /*a770*/  @P4 STG.E.U16 desc[UR36][R6.64+0xe0], R82 ;  /* 0x0000e05206004986 */ /* 0x0001e2000c101524 */
[C---:B------:R-:W-:Y:S02]  /*a780*/  ISETP.GT.AND P4, PT, R0.reuse, 0x78, P3 ;  /* 0x000000780000780c */ /* 0x040fe40001f84270 */
[----:B------:R-:W-:Y:S01]  /*a790*/  ISETP.GT.AND P3, PT, R0, 0x79, P3 ;  /* 0x000000790000780c */ /* 0x000fe20001f64270 */
[----:B0-----:R-:W-:Y:S02]  /*a7a0*/  @P1 IMAD.MOV.U32 R6, RZ, RZ, R14 ;  /* 0x000000ffff061224 */ /* 0x001fe400078e000e */
[----:B------:R-:W-:-:S05]  /*a7b0*/  @P1 IMAD.MOV.U32 R7, RZ, RZ, R15 ;  /* 0x000000ffff071224 */ /* 0x000fca00078e000f */
[----:B------:R-:W-:Y:S04]  /*a7c0*/  @P1 STG.E.U16 desc[UR36][R6.64+0xe2], R83 ;  /* 0x0000e25306001986 */ /* 0x000fe8000c101524 */
[----:B------:R-:W-:Y:S04]  /*a7d0*/  @P2 STG.E.U16 desc[UR36][R4.64+0xf0], R84 ;  /* 0x0000f05404002986 */ /* 0x000fe8000c101524 */
[----:B------:R0:W-:Y:S02]  /*a7e0*/  @P0 STG.E.U16 desc[UR36][R4.64+0xf2], R85 ;  /* 0x0000f25504000986 */ /* 0x0001e4000c101524 */
[----:B0-----:R-:W-:-:S02]  /*a7f0*/  @P4 IMAD.MOV.U32 R4, RZ, RZ, R14 ;  /* 0x000000ffff044224 */ /* 0x001fc400078e000e */
[----:B------:R-:W-:-:S05]  /*a800*/  @P4 IMAD.MOV.U32 R5, RZ, RZ, R15 ;  /* 0x000000ffff054224 */ /* 0x000fca00078e000f */
[----:B------:R0:W-:Y:S04]  /*a810*/  @P4 STG.E.U16 desc[UR36][R4.64+0xf0], R86 ;  /* 0x0000f05604004986 */ /* 0x0001e8000c101524 */
[----:B------:R0:W-:Y:S02]  /*a820*/  @P3 STG.E.U16 desc[UR36][R14.64+0xf2], R87 ;  /* 0x0000f2570e003986 */ /* 0x0001e4000c101524 */
.L_x_286:
[----:B------:R-:W-:Y:S05]  /*a830*/  BSYNC B0 ;  /* 0x0000000000007941 */ /* 0x000fea0003800000 */
.L_x_34:
[----:B------:R-:W-:Y:S01]  /*a840*/  ULDC UR4, c[0x0][0xc] ;  /* 0x0000030000047ab9 */ /* 0x000fe20000000800 */
[----:B------:R-:W-:Y:S01]  /*a850*/  ULDC UR5, c[0x0][0x10] ;  /* 0x0000040000057ab9 */ /* 0x000fe20000000800 */
[----:B0-----:R-:W0:Y:S01]  /*a860*/  LDC R5, c[0x0][0x14] ;  /* 0x00000500ff057b82 */ /* 0x001e220000000800 */
[----:B------:R-:W-:Y:S01]  /*a870*/  UIMAD.WIDE.U32 UR4, UR4, UR5, URZ ;  /* 0x00000005040472a5 */ /* 0x000fe2000f8e003f */
[----:B------:R-:W-:Y:S01]  /*a880*/  PRMT R0, RZ, 0x7610, R0 ;  /* 0x00007610ff007816 */ /* 0x000fe20000000000 */
[----:B------:R-:W-:Y:S02]  /*a890*/  IMAD.MOV.U32 R153, RZ, RZ, -0x1 ;  /* 0xffffffffff997424 */ /* 0x000fe400078e00ff */
[----:B------:R-:W-:Y:S02]  /*a8a0*/  IMAD.MOV.U32 R23, RZ, RZ, -0x1 ;  /* 0xffffffffff177424 */ /* 0x000fe400078e00ff */
[----:B0-----:R-:W-:-:S04]  /*a8b0*/  IMAD.WIDE.U32 R16, R5, UR4, R16 ;  /* 0x0000000405107c25 */ /* 0x001fc8000f8e0010 */
[----:B------:R-:W-:Y:S01]  /*a8c0*/  IMAD R5, R5, UR5, RZ ;  /* 0x0000000505057c24 */ /* 0x000fe2000f8e02ff */
[----:B------:R-:W-:Y:S02]  /*a8d0*/  ULDC.64 UR4, c[0x0][0x650] ;  /* 0x0001940000047ab9 */ /* 0x000fe40000000a00 */
[----:B------:R-:W-:Y:S01]  /*a8e0*/  ISETP.GE.U32.AND P0, PT, R16, UR4, PT ;  /* 0x0000000410007c0c */ /* 0x000fe2000bf06070 */
[----:B------:R-:W-:-:S05]  /*a8f0*/  IMAD.IADD R17, R17, 0x1, R5 ;  /* 0x0000000111117824 */ /* 0x000fca00078e0205 */
[----:B------:R-:W-:-:S13]  /*a900*/  ISETP.GE.U32.AND.EX P0, PT, R17, UR5, PT, P0 ;  /* 0x0000000511007c0c */ /* 0x000fda000bf06100 */
[----:B------:R-:W-:Y:S05]  /*a910*/  @P0 BRA `(.L_x_287) ;  /* 0x0000000400640947 */ /* 0x000fea0003800000 */
[----:B------:R-:W0:Y:S01]  /*a920*/  S2R R12, SR_CTAID.X ;  /* 0x00000000000c7919 */ /* 0x000e220000002500 */
[----:B------:R-:W3:Y:S01]  /*a930*/  LDC.64 R10, c[0x0][0x628] ;  /* 0x00018a00ff0a7b82 */ /* 0x000ee20000000a00 */
[----:B------:R-:W-:Y:S01]  /*a940*/  ULDC UR4, c[0x0][0x150] ;  /* 0x0000540000047ab9 */ /* 0x000fe20000000800 */
[----:B-12---:R-:W-:Y:S01]  /*a950*/  IMAD.MOV.U32 R8, RZ, RZ, R16 ;  /* 0x000000ffff087224 */ /* 0x006fe200078e0010 */
[----:B------:R-:W1:Y:S01]  /*a960*/  S2R R24, SR_CTAID.Y ;  /* 0x0000000000187919 */ /* 0x000e620000002600 */
[----:B------:R-:W-:-:S04]  /*a970*/  IMAD.MOV.U32 R9, RZ, RZ, R17 ;  /* 0x000000ffff097224 */ /* 0x000fc800078e0011 */
[----:B------:R-:W2:Y:S08]  /*a980*/  LDC R21, c[0x0][0x144] ;  /* 0x00005100ff157b82 */ /* 0x000eb00000000800 */
[----:B------:R-:W1:Y:S08]  /*a990*/  LDC R0, c[0x0][0x630] ;  /* 0x00018c00ff007b82 */ /* 0x000e700000000800 */
[----:B------:R-:W1:Y:S01]  /*a9a0*/  LDC.64 R14, c[0x0][0x620] ;  /* 0x00018800ff0e7b82 */ /* 0x000e620000000a00 */
[----:B---3--:R-:W-:-:S04]  /*a9b0*/  ISETP.NE.U32.AND P0, PT, R10, RZ, PT ;  /* 0x000000ff0a00720c */ /* 0x008fc80003f05070 */
[----:B------:R-:W-:Y:S02]  /*a9c0*/  ISETP.NE.AND.EX P0, PT, R11, RZ, PT, P0 ;  /* 0x000000ff0b00720c */ /* 0x000fe40003f05300 */
[----:B0-----:R-:W-:-:S05]  /*a9d0*/  I2FP.F32.U32 R3, R12 ;  /* 0x0000000c00037245 */ /* 0x001fca0000201000 */
[----:B------:R-:W-:-:S04]  /*a9e0*/  FMUL R3, R3, UR4 ;  /* 0x0000000403037c20 */ /* 0x000fc80008400000 */
[----:B------:R0:W3:Y:S02]  /*a9f0*/  F2I.U32.TRUNC.NTZ R20, R3 ;  /* 0x0000000300147305 */ /* 0x0000e4000020f000 */
[----:B--2---:R-:W-:Y:S05]  /*aa00*/  @!P0 BRA `(.L_x_288) ;  /* 0x0000000000288947 */ /* 0x004fea0003800000 */
[----:B0-----:R-:W0:Y:S02]  /*aa10*/  LDC R3, c[0x0][0x634] ;  /* 0x00018d00ff037b82 */ /* 0x001e240000000800 */
        /* <DEDUP_REMOVED lines=9> */
.L_x_288:
[----:B------:R-:W2:Y:S01]  /*aab0*/  LDC.64 R30, c[0x0][0x640] ;  /* 0x00019000ff1e7b82 */ /* 0x000ea20000000a00 */
[-CC-:B-1----:R-:W-:Y:S01]  /*aac0*/  SHF.R.U64 R23, R8, R0.reuse, R9.reuse ;  /* 0x0000000008177219 */ /* 0x182fe20000001209 */
[----:B---3--:R-:W-:Y:S01]  /*aad0*/  IMAD.MOV R20, RZ, RZ, -R20 ;  /* 0x000000ffff147224 */ /* 0x008fe200078e0a14 */
[----:B------:R-:W-:Y:S01]  /*aae0*/  SHF.R.U32.HI R0, RZ, R0, R9 ;  /* 0x00000000ff007219 */ /* 0x000fe20000011609 */
[----:B------:R-:W-:Y:S01]  /*aaf0*/  ULDC UR4, c[0x0][0x154] ;  /* 0x0000550000047ab9 */ /* 0x000fe20000000800 */
[----:B0-----:R-:W-:Y:S01]  /*ab00*/  IADD3 R3, P0, RZ, -R23, RZ ;  /* 0x80000017ff037210 */ /* 0x001fe20007f1e0ff */
[----:B------:R-:W-:Y:S02]  /*ab10*/  IMAD R26, R21, R20, R12 ;  /* 0x00000014151a7224 */ /* 0x000fe400078e020c */
[----:B------:R-:W0:Y:S01]  /*ab20*/  LDC R6, c[0x0][0x618] ;  /* 0x00018600ff067b82 */ /* 0x000e220000000800 */
[----:B------:R-:W-:Y:S02]  /*ab30*/  IMAD.MOV.U32 R7, RZ, RZ, 0x1 ;  /* 0x00000001ff077424 */ /* 0x000fe400078e00ff */
[----:B------:R-:W-:-:S04]  /*ab40*/  IMAD.X R5, RZ, RZ, ~R0, P0 ;  /* 0x000000ffff057224 */ /* 0x000fc800000e0e00 */
[-C--:B------:R-:W-:Y:S01]  /*ab50*/  IMAD R0, R5, R14.reuse, RZ ;  /* 0x0000000e05007224 */ /* 0x080fe200078e02ff */
[----:B------:R-:W1:Y:S01]  /*ab60*/  LDC R8, c[0x0][0x608] ;  /* 0x00018200ff087b82 */ /* 0x000e620000000800 */
[----:B------:R-:W-:-:S04]  /*ab70*/  IMAD.WIDE.U32 R4, R3, R14, R16 ;  /* 0x0000000e03047225 */ /* 0x000fc800078e0010 */
[----:B------:R-:W-:Y:S01]  /*ab80*/  IMAD R3, R3, R15, R0 ;  /* 0x0000000f03037224 */ /* 0x000fe200078e0200 */
[----:B------:R-:W-:Y:S02]  /*ab90*/  I2FP.F32.U32 R0, R24 ;  /* 0x0000001800007245 */ /* 0x000fe40000201000 */
[----:B------:R-:W3:Y:S01]  /*aba0*/  LDC R28, c[0x0][0x658] ;  /* 0x00019600ff1c7b82 */ /* 0x000ee20000000800 */
[----:B------:R-:W-:Y:S01]  /*abb0*/  IMAD.IADD R3, R5, 0x1, R3 ;  /* 0x0000000105037824 */ /* 0x000fe200078e0203 */
[----:B--2---:R-:W-:Y:S01]  /*abc0*/  ISETP.NE.U32.AND P0, PT, R30, RZ, PT ;  /* 0x000000ff1e00720c */ /* 0x004fe20003f05070 */
[----:B------:R-:W-:Y:S01]  /*abd0*/  FMUL R0, R0, UR4 ;  /* 0x0000000400007c20 */ /* 0x000fe20008400000 */
[----:B------:R-:W-:Y:S02]  /*abe0*/  IMAD.MOV.U32 R5, RZ, RZ, -0x1 ;  /* 0xffffffffff057424 */ /* 0x000fe400078e00ff */
[----:B------:R-:W-:Y:S01]  /*abf0*/  ISETP.NE.AND.EX P0, PT, R31, RZ, PT, P0 ;  /* 0x000000ff1f00720c */ /* 0x000fe20003f05300 */
[----:B------:R2:W2:Y:S01]  /*ac00*/  F2I.U32.TRUNC.NTZ R14, R0 ;  /* 0x00000000000e7305 */ /* 0x0004a2000020f000 */
[----:B------:R-:W2:Y:S01]  /*ac10*/  LDC R15, c[0x0][0x148] ;  /* 0x00005200ff0f7b82 */ /* 0x000ea20000000800 */
[----:B0-----:R-:W-:-:S02]  /*ac20*/  SHF.R.U64 R12, R4, R6, R3 ;  /* 0x00000006040c7219 */ /* 0x001fc40000001203 */
[----:B------:R-:W-:-:S05]  /*ac30*/  SHF.R.U32.HI R3, RZ, R6, R3 ;  /* 0x00000006ff037219 */ /* 0x000fca0000011603 */
[----:B------:R-:W0:Y:S01]  /*ac40*/  LDC R20, c[0x0][0x600] ;  /* 0x00018000ff147b82 */ /* 0x000e220000000800 */
[-CC-:B-1----:R-:W-:Y:S02]  /*ac50*/  SHF.R.U64 R10, R12, R8.reuse, R3.reuse ;  /* 0x000000080c0a7219 */ /* 0x182fe40000001203 */
[----:B------:R-:W-:-:S05]  /*ac60*/  SHF.R.U32.HI R3, RZ, R8, R3 ;  /* 0x00000008ff037219 */ /* 0x000fca0000011603 */
[----:B------:R-:W1:Y:S01]  /*ac70*/  LDC R25, c[0x0][0x648] ;  /* 0x00019200ff197b82 */ /* 0x000e620000000800 */
[-C--:B---3--:R-:W-:Y:S02]  /*ac80*/  SHF.L.U32 R4, R5, R28.reuse, RZ ;  /* 0x0000001c05047219 */ /* 0x088fe400000006ff */
[-CC-:B------:R-:W-:Y:S02]  /*ac90*/  SHF.R.U64 R13, R10, R28.reuse, R3.reuse ;  /* 0x0000001c0a0d7219 */ /* 0x180fe40000001203 */
[----:B------:R-:W-:Y:S02]  /*aca0*/  SHF.R.U32.HI R5, RZ, R28, R3 ;  /* 0x0000001cff057219 */ /* 0x000fe40000011603 */
[----:B------:R-:W-:Y:S01]  /*acb0*/  LOP3.LUT R21, RZ, R4, RZ, 0x33, !PT ;  /* 0x00000004ff157212 */ /* 0x000fe200078e33ff */
[----:B------:R-:W3:Y:S01]  /*acc0*/  LDC R27, c[0x0][0x638] ;  /* 0x00018e00ff1b7b82 */ /* 0x000ee20000000800 */
[----:B------:R-:W-:Y:S01]  /*acd0*/  SHF.L.U32 R28, R7, R28, RZ ;  /* 0x0000001c071c7219 */ /* 0x000fe200000006ff */
[----:B------:R-:W-:-:S06]  /*ace0*/  IMAD.MOV.U32 R4, RZ, RZ, R13 ;  /* 0x000000ffff047224 */ /* 0x000fcc00078e000d */
[----:B------:R-:W0:Y:S01]  /*acf0*/  LDC R29, c[0x0][0x610] ;  /* 0x00018400ff1d7b82 */ /* 0x000e220000000800 */
[----:B------:R-:W-:Y:S05]  /*ad00*/  @!P0 BRA `(.L_x_289) ;  /* 0x0000000000288947 */ /* 0x000fea0003800000 */
[----:B--2---:R-:W2:Y:S02]  /*ad10*/  LDC R0, c[0x0][0x64c] ;  /* 0x00019300ff007b82 */ /* 0x004ea40000000800 */
[----:B--2---:R-:W-:-:S05]  /*ad20*/  IADD3 R3, P0, R13, R0, RZ ;  /* 0x000000000d037210 */ /* 0x004fca0007f1e0ff */
[----:B------:R-:W-:-:S04]  /*ad30*/  IMAD.X R11, RZ, RZ, R5, P0 ;  /* 0x000000ffff0b7224 */ /* 0x000fc800000e0605 */
[----:B------:R-:W-:-:S04]  /*ad40*/  IMAD.WIDE.U32 R4, R11, R30, RZ ;  /* 0x0000001e0b047225 */ /* 0x000fc800078e00ff */
[----:B------:R-:W-:-:S04]  /*ad50*/  IMAD.WIDE.U32 R6, P0, R3, R31, R4 ;  /* 0x0000001f03067225 */ /* 0x000fc80007800004 */
[----:B------:R-:W-:Y:S01]  /*ad60*/  IMAD.WIDE.U32 R4, R3, R30, RZ ;  /* 0x0000001e03047225 */ /* 0x000fe200078e00ff */
[----:B------:R-:W-:-:S03]  /*ad70*/  IADD3.X R9, RZ, RZ, RZ, P0, !PT ;  /* 0x000000ffff097210 */ /* 0x000fc600007fe4ff */
[----:B------:R-:W-:Y:S01]  /*ad80*/  IMAD.MOV.U32 R8, RZ, RZ, R7 ;  /* 0x000000ffff087224 */ /* 0x000fe200078e0007 */
[----:B------:R-:W-:-:S05]  /*ad90*/  IADD3 RZ, P0, R5, R6, RZ ;  /* 0x0000000605ff7210 */ /* 0x000fca0007f1e0ff */
[----:B------:R-:W-:-:S08]  /*ada0*/  IMAD.WIDE.U32.X R4, R11, R31, R8, P0 ;  /* 0x0000001f0b047225 */ /* 0x000fd000000e0408 */
.L_x_289:
[----:B------:R-:W-:Y:S01]  /*adb0*/  ISETP.NE.AND P0, PT, R2, 0x1, PT ;  /* 0x000000010200780c */ /* 0x000fe20003f05270 */
[----:B--2---:R-:W-:Y:S01]  /*adc0*/  IMAD.MOV R14, RZ, RZ, -R14 ;  /* 0x000000ffff0e7224 */ /* 0x004fe200078e0a0e */
[----:B-1----:R-:W-:Y:S01]  /*add0*/  SHF.R.U64 R0, R4, R25, R5 ;  /* 0x0000001904007219 */ /* 0x002fe20000001205 */
[----:B0-----:R-:W-:Y:S01]  /*ade0*/  VIADD R5, R20, 0xffffffff ;  /* 0xffffffff14057836 */ /* 0x001fe20000000000 */
[----:B------:R-:W-:Y:S01]  /*adf0*/  LOP3.LUT R3, R10, R21, RZ, 0xc0, !PT ;  /* 0x000000150a037212 */ /* 0x000fe200078ec0ff */
[----:B------:R-:W-:Y:S02]  /*ae00*/  IMAD.MOV.U32 R6, RZ, RZ, 0x1 ;  /* 0x00000001ff067424 */ /* 0x000fe400078e00ff */
[----:B------:R-:W-:Y:S01]  /*ae10*/  IMAD.MOV R4, RZ, RZ, -R0 ;  /* 0x000000ffff047224 */ /* 0x000fe200078e0a00 */
[----:B------:R-:W-:Y:S01]  /*ae20*/  LOP3.LUT R5, R12, R5, RZ, 0xc0, !PT ;  /* 0x000000050c057212 */ /* 0x000fe200078ec0ff */
[----:B------:R-:W-:Y:S02]  /*ae30*/  IMAD R3, R28, R0, R3 ;  /* 0x000000001c037224 */ /* 0x000fe400078e0203 */
[----:B---3--:R-:W-:-:S02]  /*ae40*/  IMAD R0, R4, R27, R13 ;  /* 0x0000001b04007224 */ /* 0x008fc400078e020d */
[----:B------:R-:W-:Y:S02]  /*ae50*/  @P0 IMAD R26, R15, R14, R24 ;  /* 0x0000000e0f1a0224 */ /* 0x000fe400078e0218 */
[----:B------:R-:W-:Y:S01]  /*ae60*/  IMAD R4, R0, R20, R5 ;  /* 0x0000001400047224 */ /* 0x000fe200078e0205 */
[----:B------:R-:W-:Y:S01]  /*ae70*/  PRMT R0, R6, 0x7610, R0 ;  /* 0x0000761006007816 */ /* 0x000fe20000000000 */
[----:B------:R-:W-:-:S05]  /*ae80*/  IMAD R3, R3, R29, R26 ;  /* 0x0000001d03037224 */ /* 0x000fca00078e021a */
[----:B------:R-:W-:Y:S02]  /*ae90*/  SEL R153, R4, R3, !P0 ;  /* 0x0000000304997207 */ /* 0x000fe40004000000 */
[----:B------:R-:W-:-:S07]  /*aea0*/  SEL R3, R3, R4, !P0 ;  /* 0x0000000403037207 */ /* 0x000fce0004000000 */
.L_x_287:
[----:B------:R-:W-:Y:S01]  /*aeb0*/  LOP3.LUT P0, RZ, R0, 0xff, RZ, 0xc0, !PT ;  /* 0x000000ff00ff7812 */ /* 0x000fe2000780c0ff */
[----:B------:R-:W-:-:S12]  /*aec0*/  IMAD.MOV.U32 R152, RZ, RZ, R3 ;  /* 0x000000ffff987224 */ /* 0x000fd800078e0003 */
[----:B------:R-:W-:Y:S05]  /*aed0*/  @P0 BRA `(.L_x_290) ;  /* 0xffffff6000a40947 */ /* 0x000fea000383ffff */
[----:B------:R-:W-:Y:S05]  /*aee0*/  EXIT ;  /* 0x000000000000794d */ /* 0x000fea0003800000 */
.L_x_7:
[----:B0-----:R-:W-:Y:S01]  /*aef0*/  ULDC.64 UR4, c[0x0][0x650] ;  /* 0x0001940000047ab9 */ /* 0x001fe20000000a00 */
        /* <DEDUP_REMOVED lines=8> */
[----:B------:R-:W-:Y:S01]  /*af80*/  MOV R12, R16 ;  /* 0x00000010000c7202 */ /* 0x000fe20000000f00 */
[----:B------:R-:W-:-:S06]  /*af90*/  IMAD.MOV.U32 R13, RZ, RZ, R17 ;  /* 0x000000ffff0d7224 */ /* 0x000fcc00078e0011 */
[----:B------:R-:W1:Y:S08]  /*afa0*/  LDC R6, c[0x0][0x630] ;  /* 0x00018c00ff067b82 */ /* 0x000e700000000800 */
[----:B------:R-:W2:Y:S01]  /*afb0*/  LDC.64 R24, c[0x0][0x620] ;  /* 0x00018800ff187b82 */ /* 0x000ea20000000a00 */
[----:B0-----:R-:W-:-:S04]  /*afc0*/  ISETP.NE.U32.AND P0, PT, R14, RZ, PT ;  /* 0x000000ff0e00720c */ /* 0x001fc80003f05070 */
[----:B------:R-:W-:-:S13]  /*afd0*/  ISETP.NE.AND.EX P0, PT, R15, RZ, PT, P0 ;  /* 0x000000ff0f00720c */ /* 0x000fda0003f05300 */
[----:B-12---:R-:W-:Y:S05]  /*afe0*/  @!P0 BRA `(.L_x_292) ;  /* 0x0000000000288947 */ /* 0x006fea0003800000 */
[----:B------:R-:W0:Y:S02]  /*aff0*/  LDC R9, c[0x0][0x634] ;  /* 0x00018d00ff097b82 */ /* 0x000e240000000800 */
[----:B0-----:R-:W-:-:S05]  /*b000*/  IADD3 R13, P0, R16, R9, RZ ;  /* 0x00000009100d7210 */ /* 0x001fca0007f1e0ff */
        /* <DEDUP_REMOVED lines=8> */
.L_x_292:
[----:B------:R-:W0:Y:S01]  /*b090*/  LDC.64 R28, c[0x0][0x640] ;  /* 0x00019000ff1c7b82 */ /* 0x000e220000000a00 */
[-CC-:B------:R-:W-:Y:S01]  /*b0a0*/  SHF.R.U64 R22, R12, R6.reuse, R13.reuse ;  /* 0x000000060c167219 */ /* 0x180fe2000000120d */
[----:B------:R-:W-:Y:S01]  /*b0b0*/  IMAD.MOV.U32 R30, RZ, RZ, 0x1 ;  /* 0x00000001ff1e7424 */ /* 0x000fe200078e00ff */
[----:B------:R-:W-:Y:S02]  /*b0c0*/  SHF.R.U32.HI R6, RZ, R6, R13 ;  /* 0x00000006ff067219 */ /* 0x000fe4000001160d */
        /* <DEDUP_REMOVED lines=8> */
[----:B------:R-:W-:Y:S01]  /*b150*/  IMAD.IADD R9, R9, 0x1, R11 ;  /* 0x0000000109097824 */ /* 0x000fe200078e020b */
[----:B0-----:R-:W-:-:S04]  /*b160*/  ISETP.NE.U32.AND P0, PT, R28, RZ, PT ;  /* 0x000000ff1c00720c */ /* 0x001fc80003f05070 */
[----:B------:R-:W-:Y:S02]  /*b170*/  ISETP.NE.AND.EX P0, PT, R29, RZ, PT, P0 ;  /* 0x000000ff1d00720c */ /* 0x000fe40003f05300 */
[----:B------:R-:W0:Y:S01]  /*b180*/  LDC R20, c[0x0][0x600] ;  /* 0x00018000ff147b82 */ /* 0x000e220000000800 */
[-CC-:B-1----:R-:W-:Y:S01]  /*b190*/  SHF.R.U64 R14, R8, R10.reuse, R9.reuse ;  /* 0x0000000a080e7219 */ /* 0x182fe20000001209 */
[----:B------:R-:W-:Y:S01]  /*b1a0*/  IMAD.MOV.U32 R8, RZ, RZ, -0x1 ;  /* 0xffffffffff087424 */ /* 0x000fe200078e00ff */
[----:B------:R-:W-:-:S05]  /*b1b0*/  SHF.R.U32.HI R9, RZ, R10, R9 ;  /* 0x0000000aff097219 */ /* 0x000fca0000011609 */
[----:B------:R-:W1:Y:S01]  /*b1c0*/  LDC R24, c[0x0][0x648] ;  /* 0x00019200ff187b82 */ /* 0x000e620000000800 */
[-CC-:B--2---:R-:W-:Y:S02]  /*b1d0*/  SHF.R.U64 R23, R14, R12.reuse, R9.reuse ;  /* 0x0000000c0e177219 */ /* 0x184fe40000001209 */
[----:B------:R-:W-:-:S05]  /*b1e0*/  SHF.R.U32.HI R6, RZ, R12, R9 ;  /* 0x0000000cff067219 */ /* 0x000fca0000011609 */
[----:B------:R-:W2:Y:S01]  /*b1f0*/  LDC R26, c[0x0][0x638] ;  /* 0x00018e00ff1a7b82 */ /* 0x000ea20000000800 */
[-C--:B---3--:R-:W-:Y:S02]  /*b200*/  SHF.L.U32 R8, R8, R27.reuse, RZ ;  /* 0x0000001b08087219 */ /* 0x088fe400000006ff */
[-CC-:B------:R-:W-:Y:S02]  /*b210*/  SHF.R.U64 R25, R23, R27.reuse, R6.reuse ;  /* 0x0000001b17197219 */ /* 0x180fe40000001206 */
[----:B------:R-:W-:Y:S02]  /*b220*/  LOP3.LUT R32, RZ, R8, RZ, 0x33, !PT ;  /* 0x00000008ff207212 */ /* 0x000fe400078e33ff */
[----:B------:R-:W-:Y:S01]  /*b230*/  SHF.R.U32.HI R9, RZ, R27, R6 ;  /* 0x0000001bff097219 */ /* 0x000fe20000011606 */
[----:B------:R-:W3:Y:S01]  /*b240*/  LDC R31, c[0x0][0x610] ;  /* 0x00018400ff1f7b82 */ /* 0x000ee20000000800 */
[----:B------:R-:W-:Y:S01]  /*b250*/  IMAD.MOV.U32 R8, RZ, RZ, R25 ;  /* 0x000000ffff087224 */ /* 0x000fe200078e0019 */
[----:B------:R-:W-:Y:S06]  /*b260*/  @!P0 BRA `(.L_x_293) ;  /* 0x0000000000288947 */ /* 0x000fec0003800000 */
[----:B------:R-:W4:Y:S02]  /*b270*/  LDC R6, c[0x0][0x64c] ;  /* 0x00019300ff067b82 */ /* 0x000f240000000800 */
[----:B----4-:R-:W-:-:S04]  /*b280*/  IADD3 R13, P0, R25, R6, RZ ;  /* 0x00000006190d7210 */ /* 0x010fc80007f1e0ff */
        /* <DEDUP_REMOVED lines=8> */
.L_x_293:
[----:B------:R-:W-:Y:S02]  /*b310*/  ISETP.NE.AND P0, PT, R2, 0x1, PT ;  /* 0x000000010200780c */ /* 0x000fe40003f05270 */
[----:B-1----:R-:W-:Y:S01]  /*b320*/  SHF.R.U64 R6, R8, R24, R9 ;  /* 0x0000001808067219 */ /* 0x002fe20000001209 */
[----:B0-----:R-:W-:Y:S01]  /*b330*/  VIADD R9, R20, 0xffffffff ;  /* 0xffffffff14097836 */ /* 0x001fe20000000000 */
[----:B------:R-:W-:Y:S02]  /*b340*/  SHF.L.U32 R30, R30, R27, RZ ;  /* 0x0000001b1e1e7219 */ /* 0x000fe400000006ff */
[----:B------:R-:W-:Y:S01]  /*b350*/  LOP3.LUT R5, R23, R32, RZ, 0xc0, !PT ;  /* 0x0000002017057212 */ /* 0x000fe200078ec0ff */
[----:B------:R-:W-:-:S04]  /*b360*/  IMAD.MOV R8, RZ, RZ, -R6 ;  /* 0x000000ffff087224 */ /* 0x000fc800078e0a06 */
[----:B------:R-:W-:Y:S01]  /*b370*/  IMAD R6, R30, R6, R5 ;  /* 0x000000061e067224 */ /* 0x000fe200078e0205 */
[----:B------:R-:W-:Y:S01]  /*b380*/  LOP3.LUT R5, R14, R9, RZ, 0xc0, !PT ;  /* 0x000000090e057212 */ /* 0x000fe200078ec0ff */
[----:B------:R-:W-:Y:S02]  /*b390*/  @P0 IMAD R3, R7, R21, R4 ;  /* 0x0000001507030224 */ /* 0x000fe400078e0204 */
[----:B--2---:R-:W-:Y:S02]  /*b3a0*/  IMAD R4, R8, R26, R25 ;  /* 0x0000001a08047224 */ /* 0x004fe400078e0219 */
[----:B---3--:R-:W-:Y:S02]  /*b3b0*/  IMAD R3, R6, R31, R3 ;  /* 0x0000001f06037224 */ /* 0x008fe400078e0203 */
[----:B------:R-:W-:Y:S02]  /*b3c0*/  IMAD R4, R4, R20, R5 ;  /* 0x0000001404047224 */ /* 0x000fe400078e0205 */
[----:B------:R-:W-:-:S02]  /*b3d0*/  IMAD.MOV.U32 R8, RZ, RZ, 0x1 ;  /* 0x00000001ff087424 */ /* 0x000fc400078e00ff */
[----:B------:R-:W-:Y:S01]  /*b3e0*/  IMAD.MOV.U32 R6, RZ, RZ, R22 ;  /* 0x000000ffff067224 */ /* 0x000fe200078e0016 */
[----:B------:R-:W-:Y:S02]  /*b3f0*/  SEL R13, R4, R3, !P0 ;  /* 0x00000003040d7207 */ /* 0x000fe40004000000 */
[----:B------:R-:W-:-:S07]  /*b400*/  SEL R20, R3, R4, !P0 ;  /* 0x0000000403147207 */ /* 0x000fce0004000000 */
.L_x_291:
[----:B------:R-:W-:-:S08]  /*b410*/  NOP ;  /* 0x0000000000007918 */ /* 0x000fd00000000000 */
[----:B------:R-:W0:-:S00]  /*b420*/  USETMAXREG.DEALLOC.CTAPOOL 0x28 ;  /* 0x00000028000079c8 */ /* 0x000e0000080e0500 */
[----:B0-----:R-:W-:-:S13]  /*b430*/  ISETP.NE.AND P0, PT, R0, RZ, PT ;  /* 0x000000ff0000720c */ /* 0x001fda0003f05270 */
[----:B------:R-:W-:Y:S05]  /*b440*/  @P0 EXIT ;  /* 0x000000000000094d */ /* 0x000fea0003800000 */
[----:B------:R-:W-:Y:S01]  /*b450*/  LOP3.LUT P0, RZ, R8, 0xff, RZ, 0xc0, !PT ;  /* 0x000000ff08ff7812 */ /* 0x000fe2000780c0ff */
[----:B------:R-:W-:Y:S02]  /*b460*/  IMAD.MOV.U32 R0, RZ, RZ, 0x1 ;  /* 0x00000001ff007424 */ /* 0x000fe400078e00ff */
[----:B------:R-:W-:-:S10]  /*b470*/  IMAD.MOV.U32 R3, RZ, RZ, RZ ;  /* 0x000000ffff037224 */ /* 0x000fd400078e00ff */
[----:B------:R-:W-:Y:S05]  /*b480*/  @!P0 BRA `(.L_x_294) ;  /* 0x0000000c00388947 */ /* 0x000fea0003800000 */
[----:B------:R-:W0:Y:S01]  /*b490*/  LDC R0, c[0x0][0x28c] ;  /* 0x0000a300ff007b82 */ /* 0x000e220000000800 */
[----:B------:R-:W-:Y:S01]  /*b4a0*/  ULDC UR5, c[0x0][0x658] ;  /* 0x0001960000057ab9 */ /* 0x000fe20000000800 */
[----:B------:R-:W-:Y:S01]  /*b4b0*/  UMOV UR7, 0xffffffff ;  /* 0xffffffff00077882 */ /* 0x000fe20000000000 */
[----:B------:R-:W-:Y:S01]  /*b4c0*/  ULDC UR6, c[0x0][0xc] ;  /* 0x0000030000067ab9 */ /* 0x000fe20000000800 */
[----:B------:R-:W-:Y:S01]  /*b4d0*/  USHF.L.U32 UR8, UR7, UR5, URZ ;  /* 0x0000000507087299 */ /* 0x000fe2000800063f */
[----:B------:R-:W-:Y:S01]  /*b4e0*/  BSSY B0, `(.L_x_294) ;  /* 0x00000c8000007945 */ /* 0x000fe20003800000 */
[----:B------:R-:W-:Y:S01]  /*b4f0*/  UMOV UR9, 0x1 ;  /* 0x0000000100097882 */ /* 0x000fe20000000000 */
[----:B------:R-:W-:Y:S01]  /*b500*/  ULDC UR7, c[0x0][0x10] ;  /* 0x0000040000077ab9 */ /* 0x000fe20000000800 */
[----:B------:R-:W1:Y:S01]  /*b510*/  S2UR UR10, SR_CgaCtaId ;  /* 0x00000000000a79c3 */ /* 0x000e620000008800 */
[----:B------:R-:W-:Y:S01]  /*b520*/  UIMAD.WIDE.U32 UR6, UR6, UR7, URZ ;  /* 0x00000007060672a5 */ /* 0x000fe2000f8e003f */
[----:B------:R-:W-:Y:S01]  /*b530*/  MOV R9, 0x1 ;  /* 0x0000000100097802 */ /* 0x000fe20000000f00 */
[----:B------:R-:W-:Y:S01]  /*b540*/  USHF.L.U32 UR18, UR9, UR5, URZ ;  /* 0x0000000509127299 */ /* 0x000fe2000800063f */
[----:B------:R-:W-:Y:S01]  /*b550*/  LOP3.LUT R8, R19, 0x2, RZ, 0xfc, !PT ;  /* 0x0000000213087812 */ /* 0x000fe200078efcff */
[----:B------:R-:W-:Y:S01]  /*b560*/  ULDC UR4, c[0x0][0x600] ;  /* 0x0001800000047ab9 */ /* 0x000fe20000000800 */
[----:B------:R-:W-:Y:S01]  /*b570*/  ULDC UR5, c[0x0][0x14] ;  /* 0x0000050000057ab9 */ /* 0x000fe20000000800 */
[----:B------:R-:W-:-:S02]  /*b580*/  UIADD3 UR4, UR4, -0x1, URZ ;  /* 0xffffffff04047890 */ /* 0x000fc4000fffe03f */
[----:B------:R-:W-:Y:S02]  /*b590*/  UIMAD.WIDE.U32 UR20, UR6, UR5, URZ ;  /* 0x00000005061472a5 */ /* 0x000fe4000f8e003f */
[----:B------:R-:W-:Y:S02]  /*b5a0*/  UIMAD UR13, UR7, UR5, URZ ;  /* 0x00000005070d72a4 */ /* 0x000fe4000f8e023f */
[----:B------:R-:W-:Y:S02]  /*b5b0*/  ULOP3.LUT UR17, URZ, UR8, URZ, 0x33, !UPT ;  /* 0x000000083f117292 */ /* 0x000fe4000f8e333f */
[----:B------:R-:W-:Y:S01]  /*b5c0*/  UIADD3 UR13, UR21, UR13, URZ ;  /* 0x0000000d150d7290 */ /* 0x000fe2000fffe03f */
[----:B0-----:R-:W-:Y:S01]  /*b5d0*/  VIADD R0, R0, 0x3f ;  /* 0x0000003f00007836 */ /* 0x001fe20000000000 */
[----:B------:R-:W-:-:S04]  /*b5e0*/  ULDC.64 UR22, c[0x0][0x198] ;  /* 0x0000660000167ab9 */ /* 0x000fc80000000a00 */
[----:B------:R-:W-:Y:S01]  /*b5f0*/  SHF.R.S32.HI R3, RZ, 0x1f, R0 ;  /* 0x0000001fff037819 */ /* 0x000fe20000011400 */
[----:B-1----:R-:W-:-:S03]  /*b600*/  IMAD.U32 R11, RZ, RZ, UR10 ;  /* 0x0000000aff0b7e24 */ /* 0x002fc6000f8e00ff */
[----:B------:R-:W-:Y:S01]  /*b610*/  LEA.HI R3, R3, R0, RZ, 0x6 ;  /* 0x0000000003037211 */ /* 0x000fe200078f30ff */
[----:B------:R-:W-:-:S03]  /*b620*/  IMAD.MOV.U32 R0, RZ, RZ, 0x1 ;  /* 0x00000001ff007424 */ /* 0x000fc600078e00ff */
[----:B------:R-:W-:Y:S01]  /*b630*/  SHF.R.S32.HI R10, RZ, 0x6, R3 ;  /* 0x00000006ff0a7819 */ /* 0x000fe20000011403 */
[----:B------:R-:W-:-:S04]  /*b640*/  IMAD.MOV.U32 R3, RZ, RZ, RZ ;  /* 0x000000ffff037224 */ /* 0x000fc800078e00ff */
[----:B------:R-:W-:-:S07]  /*b650*/  VIADD R12, R10, 0x1 ;  /* 0x000000010a0c7836 */ /* 0x000fce0000000000 */
.L_x_305:
[----:B------:R-:W-:-:S03]  /*b660*/  UMOV UR5, 0xffffffff ;  /* 0xffffffff00057882 */ /* 0x000fc60000000000 */
[----:B------:R-:W-:Y:S05]  /*b670*/  BRA.DIV UR5, `(.L_x_295) ;  /* 0x0000000e05807947 */ /* 0x000fea000b800000 */
[----:B------:R-:W-:-:S13]  /*b680*/  ELECT P6, URZ, PT ;  /* 0x00000000003f782f */ /* 0x000fda00038c0000 */
.L_x_315:
[----:B------:R-:W0:Y:S01]  /*b690*/  LDC R4, c[0x0][0x28c] ;  /* 0x0000a300ff047b82 */ /* 0x000e220000000800 */
[----:B------:R-:W-:Y:S01]  /*b6a0*/  BSSY B1, `(.L_x_296) ;  /* 0x0000039000017945 */ /* 0x000fe20003800000 */
[----:B0-----:R-:W-:-:S13]  /*b6b0*/  ISETP.LT.OR P6, PT, R4, 0x1, !P6 ;  /* 0x000000010400780c */ /* 0x001fda00077c1670 */
[----:B------:R-:W-:Y:S05]  /*b6c0*/  @P6 BRA `(.L_x_297) ;  /* 0x0000000000d86947 */ /* 0x000fea0003800000 */
[----:B------:R-:W-:Y:S01]  /*b6d0*/  IMAD R20, R20, 0x2, R11 ;  /* 0x0000000214147824 */ /* 0x000fe200078e020b */
[----:B------:R-:W-:Y:S01]  /*b6e0*/  MOV R7, R3 ;  /* 0x0000000300077202 */ /* 0x000fe20000000f00 */
[----:B------:R-:W-:Y:S02]  /*b6f0*/  IMAD.SHL.U32 R15, R13, 0x80, RZ ;  /* 0x000000800d0f7824 */ /* 0x000fe400078e00ff */
[----:B------:R-:W-:Y:S02]  /*b700*/  IMAD.MOV.U32 R21, RZ, RZ, RZ ;  /* 0x000000ffff157224 */ /* 0x000fe400078e00ff */
[----:B------:R-:W-:Y:S02]  /*b710*/  IMAD.MOV.U32 R4, RZ, RZ, R12 ;  /* 0x000000ffff047224 */ /* 0x000fe400078e000c */
[----:B------:R-:W-:Y:S02]  /*b720*/  IMAD.MOV.U32 R5, RZ, RZ, R0 ;  /* 0x000000ffff057224 */ /* 0x000fe400078e0000 */
[----:B------:R-:W-:-:S07]  /*b730*/  IMAD.SHL.U32 R20, R20, 0x80, RZ ;  /* 0x0000008014147824 */ /* 0x000fce00078e00ff */
.L_x_300:
[----:B------:R-:W0:Y:S01]  /*b740*/  S2UR UR5, SR_CgaCtaId ;  /* 0x00000000000579c3 */ /* 0x000e220000008800 */
[----:B------:R-:W-:Y:S02]  /*b750*/  MOV R14, 0x400 ;  /* 0x00000400000e7802 */ /* 0x000fe40000000f00 */
[----:B------:R-:W-:Y:S02]  /*b760*/  SHF.L.U32 R13, R5, 0x1f, RZ ;  /* 0x0000001f050d7819 */ /* 0x000fe400000006ff */
[----:B------:R-:W-:Y:S01]  /*b770*/  LOP3.LUT P1, RZ, R18, 0x7f, RZ, 0xc0, !PT ;  /* 0x0000007f12ff7812 */ /* 0x000fe2000782c0ff */
[----:B0-----:R-:W-:-:S05]  /*b780*/  IMAD.U32 R11, RZ, RZ, UR5 ;  /* 0x00000005ff0b7e24 */ /* 0x001fca000f8e00ff */
[----:B------:R-:W-:-:S07]  /*b790*/  LEA R24, R11, R14, 0x18 ;  /* 0x0000000e0b187211 */ /* 0x000fce00078ec0ff */
[----:B------:R-:W0:Y:S01]  /*b7a0*/  @!P1 LDC R14, c[0x0][0x500] ;  /* 0x00014000ff0e9b82 */ /* 0x000e220000000800 */
[----:B------:R-:W-:-:S04]  /*b7b0*/  IMAD R22, R7, 0x8, R24 ;  /* 0x0000000807167824 */ /* 0x000fc800078e0218 */
[----:B------:R-:W1:Y:S02]  /*b7c0*/  SYNCS.PHASECHK.TRANS64.TRYWAIT P0, [R22+URZ+0x18], R13 ;  /* 0x0000180d160075a7 */ /* 0x000e64000800017f */
[----:B-1----:R-:W-:Y:S05]  /*b7d0*/  @!P0 BRA `(.L_x_298) ;  /* 0x0000000c00488947 */ /* 0x002fea0003800000 */
.L_x_316:
[----:B-1----:R-:W-:Y:S01]  /*b7e0*/  PRMT R13, R8, 0x9910, RZ ;  /* 0x00009910080d7816 */ /* 0x002fe200000000ff */
[----:B0-----:R0:W-:Y:S03]  /*b7f0*/  @!P1 SYNCS.ARRIVE.TRANS64 RZ, [R22+URZ], R14 ;  /* 0x0000000e16ff99a7 */ /* 0x0011e6000800003f */
[----:B------:R-:W-:-:S13]  /*b800*/  ISETP.NE.AND P0, PT, R13, 0x2, PT ;  /* 0x000000020d00780c */ /* 0x000fda0003f05270 */
[----:B0-----:R-:W-:Y:S05]  /*b810*/  @P0 BRA `(.L_x_299) ;  /* 0x0000000000040947 */ /* 0x001fea0003800000 */
[----:B------:R-:W-:Y:S01]  /*b820*/  BPT.TRAP 0x1 ;  /* 0x000000040000795c */ /* 0x000fe20000300000 */
.L_x_299:
[----:B------:R-:W-:Y:S01]  /*b830*/  IMAD.SHL.U32 R14, R7, 0x4000, RZ ;  /* 0x00004000070e7824 */ /* 0x000fe200078e00ff */
[----:B------:R-:W-:Y:S01]  /*b840*/  R2UR UR9, R22 ;  /* 0x00000000160972ca */ /* 0x000fe200000e0000 */
[----:B------:R-:W-:Y:S01]  /*b850*/  VIADD R4, R4, 0xffffffff ;  /* 0xffffffff04047836 */ /* 0x000fe20000000000 */
[----:B------:R-:W-:Y:S01]  /*b860*/  R2UR UR11, R20 ;  /* 0x00000000140b72ca */ /* 0x000fe200000e0000 */
[--C-:B------:R-:W-:Y:S01]  /*b870*/  IMAD R13, R11, 0x2000, R14.reuse ;  /* 0x000020000b0d7824 */ /* 0x100fe200078e020e */
[----:B------:R-:W-:Y:S01]  /*b880*/  IADD3 R14, R24, 0x18100, R14 ;  /* 0x00018100180e7810 */ /* 0x000fe20007ffe00e */
[----:B------:R-:W-:Y:S01]  /*b890*/  UIADD3 UR6, UP0, UR22, 0xf0, URZ ;  /* 0x000000f016067890 */ /* 0x000fe2000ff1e03f */
[----:B------:R-:W-:Y:S01]  /*b8a0*/  R2UR UR10, R21 ;  /* 0x00000000150a72ca */ /* 0x000fe200000e0000 */
[----:B------:R-:W-:Y:S01]  /*b8b0*/  IMAD R13, R13, 0x2, R24 ;  /* 0x000000020d0d7824 */ /* 0x000fe200078e0218 */
[----:B------:R-:W-:Y:S01]  /*b8c0*/  R2UR UR12, R6 ;  /* 0x00000000060c72ca */ /* 0x000fe200000e0000 */
[----:B------:R-:W-:Y:S01]  /*b8d0*/  UIADD3 UR24, UP1, UR22, 0x1f0, URZ ;  /* 0x000001f016187890 */ /* 0x000fe2000ff3e03f */
[----:B------:R-:W-:Y:S01]  /*b8e0*/  R2UR UR16, R14 ;  /* 0x000000000e1072ca */ /* 0x000fe200000e0000 */
[----:B------:R-:W-:Y:S01]  /*b8f0*/  UIADD3.X UR7, URZ, UR23, URZ, UP0, !UPT ;  /* 0x000000173f077290 */ /* 0x000fe200087fe43f */
[----:B------:R-:W-:Y:S01]  /*b900*/  R2UR UR5, R13 ;  /* 0x000000000d0572ca */ /* 0x000fe200000e0000 */
[----:B------:R-:W-:Y:S01]  /*b910*/  VIADD R7, R7, 0x1 ;  /* 0x0000000107077836 */ /* 0x000fe20000000000 */
[----:B------:R-:W-:Y:S01]  /*b920*/  R2UR UR19, R15 ;  /* 0x000000000f1372ca */ /* 0x000fe200000e0000 */
[----:B------:R-:W-:Y:S01]  /*b930*/  UIADD3.X UR25, URZ, UR23, URZ, UP1, !UPT ;  /* 0x000000173f197290 */ /* 0x000fe20008ffe43f */
[----:B------:R-:W-:Y:S01]  /*b940*/  ISETP.GT.AND P1, PT, R4, 0x1, PT ;  /* 0x000000010400780c */ /* 0x000fe20003f24270 */
[----:B------:R-:W-:Y:S01]  /*b950*/  UMOV UR14, 0x0 ;  /* 0x00000000000e7882 */ /* 0x000fe20000000000 */
[----:B------:R-:W-:Y:S01]  /*b960*/  UMOV UR15, 0x10000000 ;  /* 0x10000000000f7882 */ /* 0x000fe20000000000 */
[----:B------:R-:W-:Y:S01]  /*b970*/  ISETP.NE.AND P0, PT, R7, 0x3, PT ;  /* 0x000000030700780c */ /* 0x000fe20003f05270 */
[----:B------:R-:W-:-:S03]  /*b980*/  VIADD R21, R21, 0x40 ;  /* 0x0000004015157836 */ /* 0x000fc60000000000 */
[----:B------:R-:W-:Y:S02]  /*b990*/  SEL R14, RZ, 0x1, P0 ;  /* 0x00000001ff0e7807 */ /* 0x000fe40000000000 */
[----:B------:R-:W-:Y:S01]  /*b9a0*/  UIADD3 UR8, UR5, 0x100, URZ ;  /* 0x0000010005087890 */ /* 0x000fe2000fffe03f */
[----:B------:R-:W-:Y:S02]  /*b9b0*/  SEL R7, R7, RZ, P0 ;  /* 0x000000ff07077207 */ /* 0x000fe40000000000 */
[----:B------:R-:W-:Y:S01]  /*b9c0*/  UMOV UR5, 0x30000 ;  /* 0x0003000000057882 */ /* 0x000fe20000000000 */
[----:B------:R-:W-:-:S05]  /*b9d0*/  LOP3.LUT R5, R5, R14, RZ, 0x3c, !PT ;  /* 0x0000000e05057212 */ /* 0x000fca00078e3cff */
[----:B------:R0:W-:Y:S02]  /*b9e0*/  UTMALDG.3D.MULTICAST [UR8], [UR6], UR5, desc[UR14] ;  /* 0x00000e08060073b4 */ /* 0x0001e40008011805 */
[----:B0-----:R-:W-:Y:S01]  /*b9f0*/  UMOV UR8, UR16 ;  /* 0x0000001000087c82 */ /* 0x001fe20008000000 */
[----:B------:R-:W-:Y:S02]  /*ba00*/  UMOV UR11, UR19 ;  /* 0x00000013000b7c82 */ /* 0x000fe40008000000 */
[----:B------:R0:W-:Y:S02]  /*ba10*/  UTMALDG.3D [UR8], [UR24], desc[UR14] ;  /* 0x00000e08180075b4 */ /* 0x0001e40008011000 */
[----:B0-----:R-:W-:Y:S05]  /*ba20*/  @P1 BRA `(.L_x_300) ;  /* 0xfffffffc00441947 */ /* 0x001fea000383ffff */
.L_x_297:
[----:B------:R-:W-:Y:S05]  /*ba30*/  BSYNC B1 ;  /* 0x0000000000017941 */ /* 0x000fea0003800000 */
.L_x_296:
[----:B------:R-:W-:Y:S01]  /*ba40*/  LOP3.LUT P1, RZ, R9, 0xff, RZ, 0xc0, !PT ;  /* 0x000000ff09ff7812 */ /* 0x000fe2000782c0ff */
[----:B------:R-:W-:Y:S01]  /*ba50*/  ULDC.64 UR6, c[0x0][0x650] ;  /* 0x0001940000067ab9 */ /* 0x000fe20000000a00 */
[C---:B------:R-:W-:Y:S01]  /*ba60*/  IADD3 R6, R10.reuse, R3, RZ ;  /* 0x000000030a067210 */ /* 0x040fe20007ffe0ff */
[----:B------:R-:W-:Y:S01]  /*ba70*/  BSSY B1, `(.L_x_301) ;  /* 0x000006c000017945 */ /* 0x000fe20003800000 */
[----:B------:R-:W-:Y:S01]  /*ba80*/  ISETP.GE.U32.AND P2, PT, R10, 0x3, PT ;  /* 0x000000030a00780c */ /* 0x000fe20003f46070 */
[----:B------:R-:W-:Y:S01]  /*ba90*/  IMAD.MOV.U32 R20, RZ, RZ, -0x1 ;  /* 0xffffffffff147424 */ /* 0x000fe200078e00ff */
[----:B------:R-:W-:Y:S01]  /*baa0*/  ISETP.GT.U32.AND P0, PT, R6, 0x2, PT ;  /* 0x000000020600780c */ /* 0x000fe20003f04070 */
[----:B------:R-:W-:Y:S01]  /*bab0*/  IMAD.MOV.U32 R13, RZ, RZ, -0x1 ;  /* 0xffffffffff0d7424 */ /* 0x000fe200078e00ff */
[----:B------:R-:W-:Y:S02]  /*bac0*/  PRMT R9, RZ, 0x7610, R9 ;  /* 0x00007610ff097816 */ /* 0x000fe40000000009 */
[----:B------:R-:W-:-:S03]  /*bad0*/  ISETP.LT.U32.AND P0, PT, R10, 0x3, P0 ;  /* 0x000000030a00780c */ /* 0x000fc60000701070 */
[----:B------:R-:W0:Y:S01]  /*bae0*/  @P1 S2R R11, SR_CgaCtaId ;  /* 0x00000000000b1919 */ /* 0x000e220000008800 */
[----:B------:R-:W-:-:S04]  /*baf0*/  @P1 MOV R4, 0x400 ;  /* 0x0000040000041802 */ /* 0x000fc80000000f00 */
[----:B0-----:R-:W-:Y:S01]  /*bb00*/  @P1 LEA R3, R11, R4, 0x18 ;  /* 0x000000040b031211 */ /* 0x001fe200078ec0ff */
[----:B------:R-:W-:-:S03]  /*bb10*/  IMAD.WIDE.U32 R4, R6, -0x55555555, RZ ;  /* 0xaaaaaaab06047825 */ /* 0x000fc600078e00ff */
[----:B------:R0:W-:Y:S01]  /*bb20*/  @P1 SYNCS.ARRIVE.TRANS64.A1T0 RZ, [R3+URZ+0x48], RZ ;  /* 0x000048ff03ff19a7 */ /* 0x0001e2000810003f */
[----:B------:R-:W-:Y:S02]  /*bb30*/  IADD3 R16, P1, R16, UR20, RZ ;  /* 0x0000001410107c10 */ /* 0x000fe4000ff3e0ff */
[----:B------:R-:W-:Y:S02]  /*bb40*/  SHF.R.U32.HI R5, RZ, 0x1, R5 ;  /* 0x00000001ff057819 */ /* 0x000fe40000011605 */
[----:B------:R-:W-:Y:S02]  /*bb50*/  IADD3.X R17, R17, UR13, RZ, P1, !PT ;  /* 0x0000000d11117c10 */ /* 0x000fe40008ffe4ff */
[----:B------:R-:W-:Y:S02]  /*bb60*/  PRMT R4, RZ, 0x7610, R4 ;  /* 0x00007610ff047816 */ /* 0x000fe40000000004 */
[----:B0-----:R-:W-:Y:S02]  /*bb70*/  SEL R3, RZ, 0x1, !P0 ;  /* 0x00000001ff037807 */ /* 0x001fe40004000000 */
[----:B------:R-:W-:-:S02]  /*bb80*/  ISETP.GE.U32.AND P0, PT, R16, UR6, PT ;  /* 0x0000000610007c0c */ /* 0x000fc4000bf06070 */
[----:B------:R-:W-:Y:S01]  /*bb90*/  LOP3.LUT R0, R0, R3, RZ, 0x3c, !PT ;  /* 0x0000000300007212 */ /* 0x000fe200078e3cff */
[----:B------:R-:W-:Y:S01]  /*bba0*/  IMAD R3, R5, -0x3, R6 ;  /* 0xfffffffd05037824 */ /* 0x000fe200078e0206 */
[----:B------:R-:W-:Y:S01]  /*bbb0*/  ISETP.GE.U32.AND.EX P0, PT, R17, UR7, PT, P0 ;  /* 0x0000000711007c0c */ /* 0x000fe2000bf06100 */
[----:B------:R-:W-:Y:S01]  /*bbc0*/  IMAD.MOV.U32 R6, RZ, RZ, -0x1 ;  /* 0xffffffffff067424 */ /* 0x000fe200078e00ff */
[----:B------:R-:W-:-:S11]  /*bbd0*/  @P2 LOP3.LUT R0, R0, 0x1, R5, 0x78, !PT ;  /* 0x0000000100002812 */ /* 0x000fd600078e7805 */
[----:B------:R-:W-:Y:S05]  /*bbe0*/  @P0 BRA `(.L_x_302) ;  /* 0x0000000400500947 */ /* 0x000fea0003800000 */
[----:B------:R-:W0:Y:S01]  /*bbf0*/  S2R R15, SR_CTAID.X ;  /* 0x00000000000f7919 */ /* 0x000e220000002500 */
[----:B------:R-:W-:Y:S01]  /*bc00*/  ULDC.64 UR6, c[0x0][0x628] ;  /* 0x00018a0000067ab9 */ /* 0x000fe20000000a00 */
[----:B------:R-:W1:Y:S01]  /*bc10*/  LDC R20, c[0x0][0x144] ;  /* 0x00005100ff147b82 */ /* 0x000e620000000800 */
[----:B------:R-:W-:Y:S01]  /*bc20*/  ISETP.NE.U32.AND P0, PT, RZ, UR6, PT ;  /* 0x00000006ff007c0c */ /* 0x000fe2000bf05070 */
[----:B------:R-:W2:Y:S01]  /*bc30*/  S2R R13, SR_CTAID.Y ;  /* 0x00000000000d7919 */ /* 0x000ea20000002600 */
[----:B------:R-:W-:Y:S01]  /*bc40*/  ULDC UR8, c[0x0][0x630] ;  /* 0x00018c0000087ab9 */ /* 0x000fe20000000800 */
[----:B------:R-:W-:Y:S01]  /*bc50*/  ULDC UR9, c[0x0][0x150] ;  /* 0x0000540000097ab9 */ /* 0x000fe20000000800 */
[----:B------:R-:W-:Y:S01]  /*bc60*/  ISETP.NE.AND.EX P0, PT, RZ, UR7, PT, P0 ;  /* 0x00000007ff007c0c */ /* 0x000fe2000bf05300 */
[----:B------:R-:W-:Y:S02]  /*bc70*/  IMAD.MOV.U32 R4, RZ, RZ, R16 ;  /* 0x000000ffff047224 */ /* 0x000fe400078e0010 */
[----:B------:R-:W-:Y:S01]  /*bc80*/  IMAD.MOV.U32 R5, RZ, RZ, R17 ;  /* 0x000000ffff057224 */ /* 0x000fe200078e0011 */
[----:B0-----:R-:W-:-:S09]  /*bc90*/  I2FP.F32.U32 R22, R15 ;  /* 0x0000000f00167245 */ /* 0x001fd20000201000 */
[----:B------:R-:W-:Y:S05]  /*bca0*/  @!P0 BRA `(.L_x_303) ;  /* 0x0000000000288947 */ /* 0x000fea0003800000 */
[----:B------:R-:W-:Y:S02]  /*bcb0*/  ULDC UR5, c[0x0][0x634] ;  /* 0x00018d0000057ab9 */ /* 0x000fe40000000800 */
[----:B------:R-:W-:-:S05]  /*bcc0*/  IADD3 R5, P0, R16, UR5, RZ ;  /* 0x0000000510057c10 */ /* 0x000fca000ff1e0ff */
[----:B------:R-:W-:-:S04]  /*bcd0*/  IMAD.X R21, RZ, RZ, R17, P0 ;  /* 0x000000ffff157224 */ /* 0x000fc800000e0611 */
[----:B------:R-:W-:-:S04]  /*bce0*/  IMAD.WIDE.U32 R6, R21, UR6, RZ ;  /* 0x0000000615067c25 */ /* 0x000fc8000f8e00ff */
[----:B------:R-:W-:-:S04]  /*bcf0*/  IMAD.WIDE.U32 R6, P0, R5, UR7, R6 ;  /* 0x0000000705067c25 */ /* 0x000fc8000f800006 */
[----:B------:R-:W-:-:S04]  /*bd00*/  IMAD.WIDE.U32 R4, R5, UR6, RZ ;  /* 0x0000000605047c25 */ /* 0x000fc8000f8e00ff */
[----:B------:R-:W-:Y:S01]  /*bd10*/  IMAD.MOV.U32 R4, RZ, RZ, R7 ;  /* 0x000000ffff047224 */ /* 0x000fe200078e0007 */
[----:B------:R-:W-:Y:S01]  /*bd20*/  IADD3 RZ, P1, R5, R6, RZ ;  /* 0x0000000605ff7210 */ /* 0x000fe20007f3e0ff */
[----:B------:R-:W-:-:S04]  /*bd30*/  IMAD.X R5, RZ, RZ, RZ, P0 ;  /* 0x000000ffff057224 */ /* 0x000fc800000e06ff */
[----:B------:R-:W-:-:S08]  /*bd40*/  IMAD.WIDE.U32.X R4, R21, UR7, R4, P1 ;  /* 0x0000000715047c25 */ /* 0x000fd000088e0404 */
.L_x_303:
[----:B------:R-:W-:Y:S01]  /*bd50*/  FMUL R22, R22, UR9 ;  /* 0x0000000916167c20 */ /* 0x000fe20008400000 */
[--C-:B------:R-:W-:Y:S01]  /*bd60*/  SHF.R.U64 R14, R4, UR8, R5.reuse ;  /* 0x00000008040e7c19 */ /* 0x100fe20008001205 */
[----:B------:R-:W-:Y:S01]  /*bd70*/  ULDC.64 UR6, c[0x0][0x620] ;  /* 0x0001880000067ab9 */ /* 0x000fe20000000a00 */
[----:B------:R-:W-:Y:S01]  /*bd80*/  SHF.R.U32.HI R4, RZ, UR8, R5 ;  /* 0x00000008ff047c19 */ /* 0x000fe20008011605 */
[----:B------:R-:W-:Y:S01]  /*bd90*/  ULDC.64 UR8, c[0x0][0x640] ;  /* 0x0001900000087ab9 */ /* 0x000fe20000000a00 */
[----:B------:R-:W-:Y:S01]  /*bda0*/  IADD3 R5, P0, RZ, -R14, RZ ;  /* 0x8000000eff057210 */ /* 0x000fe20007f1e0ff */
[----:B------:R-:W0:Y:S01]  /*bdb0*/  F2I.U32.TRUNC.NTZ R22, R22 ;  /* 0x0000001600167305 */ /* 0x000e22000020f000 */
[----:B------:R-:W-:-:S03]  /*bdc0*/  ULDC UR5, c[0x0][0x618] ;  /* 0x0001860000057ab9 */ /* 0x000fc60000000800 */
[----:B------:R-:W-:Y:S01]  /*bdd0*/  IMAD.X R4, RZ, RZ, ~R4, P0 ;  /* 0x000000ffff047224 */ /* 0x000fe200000e0e04 */
[----:B------:R-:W-:-:S03]  /*bde0*/  ISETP.NE.U32.AND P0, PT, RZ, UR8, PT ;  /* 0x00000008ff007c0c */ /* 0x000fc6000bf05070 */
[----:B------:R-:W-:Y:S01]  /*bdf0*/  IMAD R4, R4, UR6, RZ ;  /* 0x0000000604047c24 */ /* 0x000fe2000f8e02ff */
[----:B------:R-:W-:-:S03]  /*be00*/  ISETP.NE.AND.EX P0, PT, RZ, UR9, PT, P0 ;  /* 0x00000009ff007c0c */ /* 0x000fc6000bf05300 */
[C---:B------:R-:W-:Y:S02]  /*be10*/  IMAD R7, R5.reuse, UR7, R4 ;  /* 0x0000000705077c24 */ /* 0x040fe4000f8e0204 */
[----:B------:R-:W-:Y:S01]  /*be20*/  IMAD.WIDE.U32 R4, R5, UR6, R16 ;  /* 0x0000000605047c25 */ /* 0x000fe2000f8e0010 */
[----:B0-----:R-:W-:Y:S01]  /*be30*/  IADD3 R6, -R22, RZ, RZ ;  /* 0x000000ff16067210 */ /* 0x001fe20007ffe1ff */
[----:B------:R-:W-:Y:S02]  /*be40*/  ULDC UR6, c[0x0][0x154] ;  /* 0x0000550000067ab9 */ /* 0x000fe40000000800 */
[----:B------:R-:W-:Y:S02]  /*be50*/  IMAD.IADD R5, R5, 0x1, R7 ;  /* 0x0000000105057824 */ /* 0x000fe400078e0207 */
[----:B-1----:R-:W-:Y:S01]  /*be60*/  IMAD R15, R20, R6, R15 ;  /* 0x00000006140f7224 */ /* 0x002fe200078e020f */
[----:B--2---:R-:W-:Y:S01]  /*be70*/  I2FP.F32.U32 R6, R13 ;  /* 0x0000000d00067245 */ /* 0x004fe20000201000 */
[----:B------:R-:W0:Y:S01]  /*be80*/  LDC R20, c[0x0][0x148] ;  /* 0x00005200ff147b82 */ /* 0x000e220000000800 */
[----:B------:R-:W-:-:S02]  /*be90*/  SHF.R.U64 R21, R4, UR5, R5 ;  /* 0x0000000504157c19 */ /* 0x000fc40008001205 */
[----:B------:R-:W-:Y:S01]  /*bea0*/  SHF.R.U32.HI R4, RZ, UR5, R5 ;  /* 0x00000005ff047c19 */ /* 0x000fe20008011605 */
[----:B------:R-:W-:Y:S01]  /*beb0*/  FMUL R6, R6, UR6 ;  /* 0x0000000606067c20 */ /* 0x000fe20008400000 */
[----:B------:R-:W-:Y:S02]  /*bec0*/  ULDC UR5, c[0x0][0x608] ;  /* 0x0001820000057ab9 */ /* 0x000fe40000000800 */
[--C-:B------:R-:W-:Y:S01]  /*bed0*/  SHF.R.U64 R23, R21, UR5, R4.reuse ;  /* 0x0000000515177c19 */ /* 0x100fe20008001204 */
[----:B------:R1:W2:Y:S01]  /*bee0*/  F2I.U32.TRUNC.NTZ R24, R6 ;  /* 0x0000000600187305 */ /* 0x0002a2000020f000 */
[----:B------:R-:W-:Y:S01]  /*bef0*/  SHF.R.U32.HI R4, RZ, UR5, R4 ;  /* 0x00000005ff047c19 */ /* 0x000fe20008011604 */
[----:B------:R-:W-:-:S03]  /*bf00*/  ULDC UR5, c[0x0][0x658] ;  /* 0x0001960000057ab9 */ /* 0x000fc60000000800 */
[--C-:B------:R-:W-:Y:S02]  /*bf10*/  SHF.R.U64 R22, R23, UR5, R4.reuse ;  /* 0x0000000517167c19 */ /* 0x100fe40008001204 */
[----:B------:R-:W-:-:S03]  /*bf20*/  SHF.R.U32.HI R25, RZ, UR5, R4 ;  /* 0x00000005ff197c19 */ /* 0x000fc60008011604 */
[----:B------:R-:W-:Y:S02]  /*bf30*/  IMAD.MOV.U32 R4, RZ, RZ, R22 ;  /* 0x000000ffff047224 */ /* 0x000fe400078e0016 */
[----:B------:R-:W-:Y:S01]  /*bf40*/  IMAD.MOV.U32 R5, RZ, RZ, R25 ;  /* 0x000000ffff057224 */ /* 0x000fe200078e0019 */
[----:B-1----:R-:W-:Y:S06]  /*bf50*/  @!P0 BRA `(.L_x_304) ;  /* 0x0000000000288947 */ /* 0x002fec0003800000 */
        /* <DEDUP_REMOVED lines=10> */
.L_x_304:
[----:B------:R-:W-:Y:S01]  /*c000*/  ISETP.NE.AND P0, PT, R2, 0x1, PT ;  /* 0x000000010200780c */ /* 0x000fe20003f05270 */
[----:B------:R-:W-:Y:S01]  /*c010*/  ULDC UR5, c[0x0][0x648] ;  /* 0x0001920000057ab9 */ /* 0x000fe20000000800 */
[----:B------:R-:W-:Y:S01]  /*c020*/  LOP3.LUT R23, R23, UR17, RZ, 0xc0, !PT ;  /* 0x0000001117177c12 */ /* 0x000fe2000f8ec0ff */
[----:B--2---:R-:W-:Y:S01]  /*c030*/  IMAD.MOV R24, RZ, RZ, -R24 ;  /* 0x000000ffff187224 */ /* 0x004fe200078e0a18 */
[----:B------:R-:W-:Y:S01]  /*c040*/  SHF.R.U64 R4, R4, UR5, R5 ;  /* 0x0000000504047c19 */ /* 0x000fe20008001205 */
[----:B------:R-:W-:Y:S01]  /*c050*/  ULDC UR5, c[0x0][0x638] ;  /* 0x00018e0000057ab9 */ /* 0x000fe20000000800 */
[----:B------:R-:W-:Y:S01]  /*c060*/  LOP3.LUT R21, R21, UR4, RZ, 0xc0, !PT ;  /* 0x0000000415157c12 */ /* 0x000fe2000f8ec0ff */
[----:B------:R-:W-:Y:S01]  /*c070*/  ULDC UR6, c[0x0][0x610] ;  /* 0x0001840000067ab9 */ /* 0x000fe20000000800 */
[----:B------:R-:W-:Y:S01]  /*c080*/  MOV R6, R14 ;  /* 0x0000000e00067202 */ /* 0x000fe20000000f00 */
[----:B------:R-:W-:Y:S02]  /*c090*/  IMAD.MOV R5, RZ, RZ, -R4 ;  /* 0x000000ffff057224 */ /* 0x000fe400078e0a04 */
[----:B------:R-:W-:-:S02]  /*c0a0*/  IMAD R4, R4, UR18, R23 ;  /* 0x0000001204047c24 */ /* 0x000fc4000f8e0217 */
[----:B0-----:R-:W-:Y:S02]  /*c0b0*/  @P0 IMAD R15, R20, R24, R13 ;  /* 0x00000018140f0224 */ /* 0x001fe400078e020d */
[----:B------:R-:W-:Y:S01]  /*c0c0*/  IMAD R22, R5, UR5, R22 ;  /* 0x0000000505167c24 */ /* 0x000fe2000f8e0216 */
[----:B------:R-:W-:Y:S01]  /*c0d0*/  ULDC UR5, c[0x0][0x600] ;  /* 0x0001800000057ab9 */ /* 0x000fe20000000800 */
[----:B------:R-:W-:Y:S02]  /*c0e0*/  IMAD R15, R4, UR6, R15 ;  /* 0x00000006040f7c24 */ /* 0x000fe4000f8e020f */
[----:B------:R-:W-:Y:S02]  /*c0f0*/  IMAD R22, R22, UR5, R21 ;  /* 0x0000000516167c24 */ /* 0x000fe4000f8e0215 */
[----:B------:R-:W-:-:S03]  /*c100*/  IMAD.MOV.U32 R4, RZ, RZ, 0x1 ;  /* 0x00000001ff047424 */ /* 0x000fc600078e00ff */
[----:B------:R-:W-:Y:S02]  /*c110*/  SEL R13, R22, R15, !P0 ;  /* 0x0000000f160d7207 */ /* 0x000fe40004000000 */
[----:B------:R-:W-:-:S07]  /*c120*/  SEL R20, R15, R22, !P0 ;  /* 0x000000160f147207 */ /* 0x000fce0004000000 */
.L_x_302:
[----:B------:R-:W-:Y:S05]  /*c130*/  BSYNC B1 ;  /* 0x0000000000017941 */ /* 0x000fea0003800000 */
.L_x_301:
[----:B------:R-:W-:-:S13]  /*c140*/  LOP3.LUT P0, RZ, R4, 0xff, RZ, 0xc0, !PT ;  /* 0x000000ff04ff7812 */ /* 0x000fda000780c0ff */
[----:B------:R-:W-:Y:S05]  /*c150*/  @P0 BRA `(.L_x_305) ;  /* 0xfffffff400400947 */ /* 0x000fea000383ffff */
[----:B------:R-:W-:Y:S05]  /*c160*/  BSYNC B0 ;  /* 0x0000000000007941 */ /* 0x000fea0003800000 */
.L_x_294:
[----:B------:R-:W-:-:S03]  /*c170*/  UMOV UR5, 0xffffffff ;  /* 0xffffffff00057882 */ /* 0x000fc60000000000 */
[----:B------:R-:W-:Y:S05]  /*c180*/  BRA.DIV UR5, `(.L_x_306) ;  /* 0x0000000205f07947 */ /* 0x000fea000b800000 */
[----:B------:R-:W-:-:S13]  /*c190*/  ELECT P6, URZ, PT ;  /* 0x00000000003f782f */ /* 0x000fda00038c0000 */
.L_x_319:
[----:B------:R-:W-:Y:S04]  /*c1a0*/  BSSY B0, `(.L_x_307) ;  /* 0x0000022000007945 */ /* 0x000fe80003800000 */
[----:B------:R-:W-:Y:S05]  /*c1b0*/  @!P6 BRA `(.L_x_308) ;  /* 0x000000000080e947 */ /* 0x000fea0003800000 */
[----:B------:R-:W-:-:S04]  /*c1c0*/  LOP3.LUT R19, R19, 0x2, RZ, 0xfc, !PT ;  /* 0x0000000213137812 */ /* 0x000fc800078efcff */
[----:B------:R-:W-:-:S13]  /*c1d0*/  ISETP.NE.AND P0, PT, R19, 0x3, PT ;  /* 0x000000031300780c */ /* 0x000fda0003f05270 */
[----:B------:R-:W-:Y:S05]  /*c1e0*/  @!P0 BRA `(.L_x_309) ;  /* 0x0000000000048947 */ /* 0x000fea0003800000 */
[----:B------:R-:W-:Y:S01]  /*c1f0*/  BPT.TRAP 0x1 ;  /* 0x000000040000795c */ /* 0x000fe20000300000 */
.L_x_309:
[----:B------:R-:W0:Y:S01]  /*c200*/  S2R R5, SR_CgaCtaId ;  /* 0x0000000000057919 */ /* 0x000e220000008800 */
[----:B------:R-:W-:Y:S02]  /*c210*/  MOV R2, 0x400 ;  /* 0x0000040000027802 */ /* 0x000fe40000000f00 */
[----:B------:R-:W-:Y:S02]  /*c220*/  SHF.L.U32 R4, R0, 0x1f, RZ ;  /* 0x0000001f00047819 */ /* 0x000fe400000006ff */
[----:B0-----:R-:W-:-:S05]  /*c230*/  LEA R2, R5, R2, 0x18 ;  /* 0x0000000205027211 */ /* 0x001fca00078ec0ff */
[----:B------:R-:W-:-:S04]  /*c240*/  VIADD R2, R2, 0x18 ;  /* 0x0000001802027836 */ /* 0x000fc80000000000 */
[C---:B------:R-:W-:Y:S02]  /*c250*/  IMAD R7, R3.reuse, 0x8, R2 ;  /* 0x0000000803077824 */ /* 0x040fe400078e0202 */
[----:B------:R-:W-:Y:S02]  /*c260*/  VIADD R3, R3, 0x1 ;  /* 0x0000000103037836 */ /* 0x000fe40000000000 */
[----:B------:R-:W0:Y:S03]  /*c270*/  SYNCS.PHASECHK.TRANS64.TRYWAIT P0, [R7+URZ], R4 ;  /* 0x00000004070075a7 */ /* 0x000e26000800017f */
[----:B------:R-:W-:-:S04]  /*c280*/  ISETP.NE.AND P1, PT, R3, 0x3, PT ;  /* 0x000000030300780c */ /* 0x000fc80003f25270 */
[----:B------:R-:W-:Y:S02]  /*c290*/  SEL R5, RZ, 0x1, P1 ;  /* 0x00000001ff057807 */ /* 0x000fe40000800000 */
[----:B------:R-:W-:Y:S02]  /*c2a0*/  SEL R3, R3, RZ, P1 ;  /* 0x000000ff03037207 */ /* 0x000fe40000800000 */
[----:B------:R-:W-:-:S03]  /*c2b0*/  LOP3.LUT R9, R0, R5, RZ, 0x3c, !PT ;  /* 0x0000000500097212 */ /* 0x000fc600078e3cff */
[----:B------:R-:W-:Y:S01]  /*c2c0*/  IMAD R6, R3, 0x8, R2 ;  /* 0x0000000803067824 */ /* 0x000fe200078e0202 */
[----:B------:R-:W-:Y:S01]  /*c2d0*/  SHF.L.U32 R5, R9, 0x1f, RZ ;  /* 0x0000001f09057819 */ /* 0x000fe200000006ff */
[----:B0-----:R-:W-:Y:S06]  /*c2e0*/  @!P0 BRA `(.L_x_310) ;  /* 0x0000000000b88947 */ /* 0x001fec0003800000 */
.L_x_320:
[----:B------:R-:W1:Y:S01]  /*c2f0*/  SYNCS.PHASECHK.TRANS64.TRYWAIT P0, [R6+URZ], R5 ;  /* 0x00000005060075a7 */ /* 0x000e62000800017f */
[----:B------:R-:W-:-:S05]  /*c300*/  VIADD R0, R3, 0x1 ;  /* 0x0000000103007836 */ /* 0x000fca0000000000 */
[----:B------:R-:W-:-:S04]  /*c310*/  ISETP.NE.AND P1, PT, R0, 0x3, PT ;  /* 0x000000030000780c */ /* 0x000fc80003f25270 */
[----:B0-----:R-:W-:Y:S02]  /*c320*/  SEL R4, RZ, 0x1, P1 ;  /* 0x00000001ff047807 */ /* 0x001fe40000800000 */
[----:B------:R-:W-:Y:S02]  /*c330*/  SEL R3, R0, RZ, P1 ;  /* 0x000000ff00037207 */ /* 0x000fe40000800000 */
[----:B------:R-:W-:Y:S01]  /*c340*/  LOP3.LUT R0, R9, R4, RZ, 0x3c, !PT ;  /* 0x0000000409007212 */ /* 0x000fe200078e3cff */
[----:B-1----:R-:W-:Y:S06]  /*c350*/  @!P0 BRA `(.L_x_311) ;  /* 0x0000000000b08947 */ /* 0x002fec0003800000 */
.L_x_321:
[----:B------:R-:W-:Y:S01]  /*c360*/  IMAD R3, R3, 0x8, R2 ;  /* 0x0000000803037824 */ /* 0x000fe200078e0202 */
[----:B------:R-:W-:-:S07]  /*c370*/  SHF.L.U32 R0, R0, 0x1f, RZ ;  /* 0x0000001f00007819 */ /* 0x000fce00000006ff */
.L_x_312:
[----:B-1----:R1:W2:Y:S02]  /*c380*/  SYNCS.PHASECHK.TRANS64.TRYWAIT P0, [R3+URZ], R0 ;  /* 0x00000000030075a7 */ /* 0x0022a4000800017f */
[----:B--2---:R-:W-:Y:S05]  /*c390*/  @!P0 NANOSLEEP.SYNCS 0x989680 ;  /* 0x009896800000895d */ /* 0x004fea0003900000 */
[----:B------:R-:W2:Y:S02]  /*c3a0*/  @!P0 SYNCS.PHASECHK.TRANS64 P0, [R3+URZ], R0 ;  /* 0x00000000030085a7 */ /* 0x000ea4000800007f */
[----:B--2---:R-:W-:Y:S05]  /*c3b0*/  @!P0 BRA `(.L_x_312) ;  /* 0xfffffffc00f08947 */ /* 0x004fea000383ffff */
.L_x_308:
[----:B------:R-:W-:Y:S05]  /*c3c0*/  BSYNC B0 ;  /* 0x0000000000007941 */ /* 0x000fea0003800000 */
.L_x_307:
[----:B------:R-:W-:Y:S05]  /*c3d0*/  EXIT ;  /* 0x000000000000794d */ /* 0x000fea0003800000 */
.L_x_21:
[----:B---3--:R3:W4:Y:S02]  /*c3e0*/  SYNCS.PHASECHK.TRANS64.TRYWAIT P1, [R3+URZ], R0 ;  /* 0x00000000030075a7 */ /* 0x008724000802017f */
[----:B----4-:R-:W-:Y:S05]  /*c3f0*/  @!P1 NANOSLEEP.SYNCS 0x989680 ;  /* 0x009896800000995d */ /* 0x010fea0003900000 */
[----:B------:R-:W4:Y:S02]  /*c400*/  @!P1 SYNCS.PHASECHK.TRANS64 P1, [R3+URZ], R0 ;  /* 0x00000000030095a7 */ /* 0x000f24000802007f */
[----:B----4-:R-:W-:Y:S05]  /*c410*/  @!P1 BRA `(.L_x_21) ;  /* 0xfffffffc00f09947 */ /* 0x010fea000383ffff */
[----:B------:R-:W-:Y:S05]  /*c420*/  BRA `(.L_x_20) ;  /* 0xffffff5000187947 */ /* 0x000fea000383ffff */
.L_x_26:
[----:B-1----:R1:W2:Y:S02]  /*c430*/  SYNCS.PHASECHK.TRANS64.TRYWAIT P1, [R5+URZ], R4 ;  /* 0x00000004050075a7 */ /* 0x0022a4000802017f */
[----:B--2---:R-:W-:Y:S05]  /*c440*/  @!P1 NANOSLEEP.SYNCS 0x989680 ;  /* 0x009896800000995d */ /* 0x004fea0003900000 */
[----:B------:R-:W2:Y:S02]  /*c450*/  @!P1 SYNCS.PHASECHK.TRANS64 P1, [R5+URZ], R4 ;  /* 0x00000004050095a7 */ /* 0x000ea4000802007f */
[----:B--2---:R-:W-:Y:S05]  /*c460*/  @!P1 BRA `(.L_x_26) ;  /* 0xfffffffc00f09947 */ /* 0x004fea000383ffff */
[----:B------:R-:W-:Y:S05]  /*c470*/  BRA `(.L_x_25) ;  /* 0xffffff5400587947 */ /* 0x000fea000383ffff */
.L_x_295:
[----:B------:R-:W-:Y:S01]  /*c480*/  BSSY B1, `(.L_x_313) ;  /* 0x0000006000017945 */ /* 0x000fe20003800000 */
[----:B------:R-:W-:-:S07]  /*c490*/  IMAD.MOV.U32 R15, RZ, RZ, -0x1 ;  /* 0xffffffffff0f7424 */ /* 0x000fce00078e00ff */
[----:B------:R-:W-:Y:S05]  /*c4a0*/  WARPSYNC.COLLECTIVE R15, `(.L_x_314) ;  /* 0x000000000f0c7348 */ /* 0x000fea0003c00000 */
[----:B------:R-:W-:Y:S02]  /*c4b0*/  ELECT P6, UR62, PT ;  /* 0x00000000003e782f */ /* 0x000fe400038c0000 */
[----:B------:R-:W-:Y:S01]  /*c4c0*/  MOV R14, UR62 ;  /* 0x0000003e000e7c02 */ /* 0x000fe20008000f00 */
[----:B------:R-:W-:Y:S10]  /*c4d0*/  ENDCOLLECTIVE ;  /* 0x000000000000791b */ /* 0x000ff40003800000 */
.L_x_314:
[----:B------:R-:W-:Y:S05]  /*c4e0*/  BSYNC B1 ;  /* 0x0000000000017941 */ /* 0x000fea0003800000 */
.L_x_313:
[----:B------:R-:W-:Y:S05]  /*c4f0*/  BRA `(.L_x_315) ;  /* 0xfffffff000647947 */ /* 0x000fea000383ffff */
.L_x_298:
[----:B-1----:R1:W2:Y:S02]  /*c500*/  SYNCS.PHASECHK.TRANS64.TRYWAIT P0, [R22+URZ+0x18], R13 ;  /* 0x0000180d160075a7 */ /* 0x0022a4000800017f */
[----:B--2---:R-:W-:Y:S05]  /*c510*/  @!P0 NANOSLEEP.SYNCS 0x989680 ;  /* 0x009896800000895d */ /* 0x004fea0003900000 */
[----:B------:R-:W2:Y:S02]  /*c520*/  @!P0 SYNCS.PHASECHK.TRANS64 P0, [R22+URZ+0x18], R13 ;  /* 0x0000180d160085a7 */ /* 0x000ea4000800007f */
[----:B--2---:R-:W-:Y:S05]  /*c530*/  @!P0 BRA `(.L_x_298) ;  /* 0xfffffffc00f08947 */ /* 0x004fea000383ffff */
[----:B------:R-:W-:Y:S05]  /*c540*/  BRA `(.L_x_316) ;  /* 0xfffffff000a47947 */ /* 0x000fea000383ffff */
.L_x_306:
[----:B------:R-:W-:Y:S01]  /*c550*/  BSSY B0, `(.L_x_317) ;  /* 0x0000006000007945 */ /* 0x000fe20003800000 */
[----:B------:R-:W-:-:S07]  /*c560*/  IMAD.MOV.U32 R15, RZ, RZ, -0x1 ;  /* 0xffffffffff0f7424 */ /* 0x000fce00078e00ff */
[----:B------:R-:W-:Y:S05]  /*c570*/  WARPSYNC.COLLECTIVE R15, `(.L_x_318) ;  /* 0x000000000f0c7348 */ /* 0x000fea0003c00000 */
[----:B------:R-:W-:Y:S02]  /*c580*/  ELECT P6, UR62, PT ;  /* 0x00000000003e782f */ /* 0x000fe400038c0000 */
[----:B------:R-:W-:Y:S01]  /*c590*/  MOV R14, UR62 ;  /* 0x0000003e000e7c02 */ /* 0x000fe20008000f00 */
[----:B------:R-:W-:Y:S10]  /*c5a0*/  ENDCOLLECTIVE ;  /* 0x000000000000791b */ /* 0x000ff40003800000 */
.L_x_318:
[----:B------:R-:W-:Y:S05]  /*c5b0*/  BSYNC B0 ;  /* 0x0000000000007941 */ /* 0x000fea0003800000 */
.L_x_317:
[----:B------:R-:W-:Y:S05]  /*c5c0*/  BRA `(.L_x_319) ;  /* 0xfffffff800f47947 */ /* 0x000fea000383ffff */
.L_x_310:
[----:B0-----:R0:W1:Y:S02]  /*c5d0*/  SYNCS.PHASECHK.TRANS64.TRYWAIT P0, [R7+URZ], R4 ;  /* 0x00000004070075a7 */ /* 0x001064000800017f */
[----:B-1----:R-:W-:Y:S05]  /*c5e0*/  @!P0 NANOSLEEP.SYNCS 0x989680 ;  /* 0x009896800000895d */ /* 0x002fea0003900000 */
[----:B------:R-:W1:Y:S02]  /*c5f0*/  @!P0 SYNCS.PHASECHK.TRANS64 P0, [R7+URZ], R4 ;  /* 0x00000004070085a7 */ /* 0x000e64000800007f */
[----:B-1----:R-:W-:Y:S05]  /*c600*/  @!P0 BRA `(.L_x_310) ;  /* 0xfffffffc00f08947 */ /* 0x002fea000383ffff */
[----:B------:R-:W-:Y:S05]  /*c610*/  BRA `(.L_x_320) ;  /* 0xfffffffc00347947 */ /* 0x000fea000383ffff */
.L_x_311:
[----:B0-----:R0:W1:Y:S02]  /*c620*/  SYNCS.PHASECHK.TRANS64.TRYWAIT P0, [R6+URZ], R5 ;  /* 0x00000005060075a7 */ /* 0x001064000800017f */
[----:B-1----:R-:W-:Y:S05]  /*c630*/  @!P0 NANOSLEEP.SYNCS 0x989680 ;  /* 0x009896800000895d */ /* 0x002fea0003900000 */
[----:B------:R-:W1:Y:S02]  /*c640*/  @!P0 SYNCS.PHASECHK.TRANS64 P0, [R6+URZ], R5 ;  /* 0x00000005060085a7 */ /* 0x000e64000800007f */
[----:B-1----:R-:W-:Y:S05]  /*c650*/  @!P0 BRA `(.L_x_311) ;  /* 0xfffffffc00f08947 */ /* 0x002fea000383ffff */
[----:B------:R-:W-:Y:S05]  /*c660*/  BRA `(.L_x_321) ;  /* 0xfffffffc003c7947 */ /* 0x000fea000383ffff */
.L_x_322:
[----:B------:R-:W-:-:S00]  /*c670*/  BRA `(.L_x_322) ;  /* 0xfffffffc00fc7947 */ /* 0x000fc0000383ffff */
[----:B------:R-:W-:-:S00]  /*c680*/  NOP ;  /* 0x0000000000007918 */ /* 0x000fc00000000000 */
[----:B------:R-:W-:-:S00]  /*c690*/  NOP ;  /* 0x0000000000007918 */ /* 0x000fc00000000000 */
[----:B------:R-:W-:-:S00]  /*c6a0*/  NOP ;  /* 0x0000000000007918 */ /* 0x000fc00000000000 */
[----:B------:R-:W-:-:S00]  /*c6b0*/  NOP ;  /* 0x0000000000007918 */ /* 0x000fc00000000000 */
[----:B------:R-:W-:-:S00]  /*c6c0*/  NOP ;  /* 0x0000000000007918 */ /* 0x000fc00000000000 */
[----:B------:R-:W-:-:S00]  /*c6d0*/  NOP ;  /* 0x0000000000007918 */ /* 0x000fc00000000000 */
[----:B------:R-:W-:-:S00]  /*c6e0*/  NOP ;  /* 0x0000000000007918 */ /* 0x000fc00000000000 */
[----:B------:R-:W-:-:S00]  /*c6f0*/  NOP ;  /* 0x0000000000007918 */ /* 0x000fc00000000000 */
.L_x_323:


//--------------------- .nv.global.init           --------------------------
	.section	.nv.global.init,"aw",@progbits
.nv.global.init:
	.type		$str$22,@object
	.size		$str$22,($str$23 - $str$22)
$str$22:
        /*0000*/ 	.byte	0x6b, 0x5f, 0x74, 0x69, 0x6c, 0x65, 0x5f, 0x63, 0x6f, 0x75, 0x6e, 0x74, 0x20, 0x3e, 0x3d, 0x20
        /*0010*/ 	.byte	0x31, 0x00
	.type		$str$23,@object
	.size		$str$23,(__unnamed_1 - $str$23)
$str$23:
        /*0012*/ 	.byte	0x2f, 0x74, 0x6d, 0x70, 0x2f, 0x63, 0x75, 0x74, 0x6c, 0x61, 0x73, 0x73, 0x5f, 0x73, 0x77, 0x65
        /*0022*/ 	.byte	0x65, 0x70, 0x5f, 0x73, 0x72, 0x63, 0x2f, 0x69, 0x6e, 0x63, 0x6c, 0x75, 0x64, 0x65, 0x2f, 0x63
        /*0032*/ 	.byte	0x75, 0x74, 0x6c, 0x61, 0x73, 0x73, 0x2f, 0x67, 0x65, 0x6d, 0x6d, 0x2f, 0x63, 0x6f, 0x6c, 0x6c
        /*0042*/ 	.byte	0x65, 0x63, 0x74, 0x69, 0x76, 0x65, 0x2f, 0x73, 0x6d, 0x39, 0x30, 0x5f, 0x6d, 0x6d, 0x61, 0x5f
        /*0052*/ 	.byte	0x74, 0x6d, 0x61, 0x5f, 0x67, 0x6d, 0x6d, 0x61, 0x5f, 0x73, 0x73, 0x5f, 0x77, 0x61, 0x72, 0x70
        /*0062*/ 	.byte	0x73, 0x70, 0x65, 0x63, 0x69, 0x61, 0x6c, 0x69, 0x7a, 0x65, 0x64, 0x2e, 0x68, 0x70, 0x70, 0x00
	.type		__unnamed_1,@object
	.size		__unnamed_1,(.L_0 - __unnamed_1)
__unnamed_1:
        /*0072*/ 	.byte	0x76, 0x6f, 0x69, 0x64, 0x20, 0x63, 0x75, 0x74, 0x6c, 0x61, 0x73, 0x73, 0x3a, 0x3a, 0x67, 0x65
        /* <DEDUP_REMOVED lines=181> */
        /*0bd2*/ 	.byte	0x00
.L_0:


//--------------------- .nv.shared._ZN7cutlass13device_kernelINS_4gemm6kernel13GemmUniversalIN4cute5tupleIJiiiiEEENS1_10collective13CollectiveMmaINS1_34MainloopSm90TmaGmmaWarpSpecializedILi3ENS5_IJNS4_1CILi1EEENSA_ILi2EEESB_EEENS1_35KernelTmaWarpSpecializedCooperativeEEENS5_IJNSA_ILi256EEENSA_ILi128EEENSA_ILi64EEEEEENS_10bfloat16_tENS5_IJlSB_lEEESK_SL_NS4_8TiledMMAINS4_8MMA_AtomIJNS4_4SM904GMMA28MMA_64x128x16_F32BF16BF16_SSILNSP_5MajorE0ELSR_0ELNSP_7ScaleInE1ELSS_1EEEEEENS4_6LayoutINS5_IJSC_SB_SB_EEENS5_IJSB_NSA_ILi0EEESX_EEEEENS5_IJNS4_10UnderscoreES10_S10_EEEEENS4_23SM90_TMA_LOAD_MULTICASTENS4_14ComposedLayoutINS4_7SwizzleILi3ELi4ELi3EEENS4_18smem_ptr_flag_bitsILi16EEENSV_INS5_IJNSA_ILi8EEESI_EEENS5_IJSI_SB_EEEEEEEvNS4_8identityENS4_13SM90_TMA_LOADES1D_vS1E_EENS_8epilogue10collective6detail29Sm90TmaWarpSpecializedAdapterINS1I_15DefaultEpilogueISK_SL_SL_NS1H_6thread17LinearCombinationISK_Li1EffLNS1M_9ScaleType4KindE0ELNS_15FloatRoundStyleE2ESK_EENS1_15EpilogueDefaultEEEEEvvEEEEvNT_6ParamsE --------------------------
	.section	.nv.shared._ZN7cutlass13device_kernelINS_4gemm6kernel13GemmUniversalIN4cute5tupleIJiiiiEEENS1_10collective13CollectiveMmaINS1_34MainloopSm90TmaGmmaWarpSpecializedILi3ENS5_IJNS4_1CILi1EEENSA_ILi2EEESB_EEENS1_35KernelTmaWarpSpecializedCooperativeEEENS5_IJNSA_ILi256EEENSA_ILi128EEENSA_ILi64EEEEEENS_10bfloat16_tENS5_IJlSB_lEEESK_SL_NS4_8TiledMMAINS4_8MMA_AtomIJNS4_4SM904GMMA28MMA_64x128x16_F32BF16BF16_SSILNSP_5MajorE0ELSR_0ELNSP_7ScaleInE1ELSS_1EEEEEENS4_6LayoutINS5_IJSC_SB_SB_EEENS5_IJSB_NSA_ILi0EEESX_EEEEENS5_IJNS4_10UnderscoreES10_S10_EEEEENS4_23SM90_TMA_LOAD_MULTICASTENS4_14ComposedLayoutINS4_7SwizzleILi3ELi4ELi3EEENS4_18smem_ptr_flag_bitsILi16EEENSV_INS5_IJNSA_ILi8EEESI_EEENS5_IJSI_SB_EEEEEEEvNS4_8identityENS4_13SM90_TMA_LOADES1D_vS1E_EENS_8epilogue10collective6detail29Sm90TmaWarpSpecializedAdapterINS1I_15DefaultEpilogueISK_SL_SL_NS1H_6thread17LinearCombinationISK_Li1EffLNS1M_9ScaleType4KindE0ELNS_15FloatRoundStyleE2ESK_EENS1_15EpilogueDefaultEEEEEvvEEEEvNT_6ParamsE,"aw",@nobits
	.sectionflags	@""
	.align	16
	.zero		1024


//--------------------- .nv.shared.reserved.0     --------------------------
	.section	.nv.shared.reserved.0,"aw",@nobits
	.weak		__nv_reservedSMEM_offset_0_alias
	.size		__nv_reservedSMEM_offset_0_alias, 0, 0
	.other		__nv_reservedSMEM_offset_0_alias,@"STO_CUDA_RESERVED_SHARED STV_DEFAULT"
__nv_reservedSMEM_offset_0_alias:
	.zero		0


//--------------------- .nv.global                --------------------------
	.section	.nv.global,"aw",@nobits
.nv.global:
	.type		_ZN39_INTERNAL_81a4b512_4_k_cu_243f9a7b_27064cute1_E,@object
	.size		_ZN39_INTERNAL_81a4b512_4_k_cu_243f9a7b_27064cute1_E,(_ZN39_INTERNAL_81a4b512_4_k_cu_243f9a7b_27064cuda3std3__45__cpo6cbeginE - _ZN39_INTERNAL_81a4b512_4_k_cu_243f9a7b_27064cute1_E)
_ZN39_INTERNAL_81a4b512_4_k_cu_243f9a7b_27064cute1_E:
	.zero		1
	.type		_ZN39_INTERNAL_81a4b512_4_k_cu_243f9a7b_27064cuda3std3__45__cpo6cbeginE,@object
	.size		_ZN39_INTERNAL_81a4b512_4_k_cu_243f9a7b_27064cuda3std3__45__cpo6cbeginE,(_ZN39_INTERNAL_81a4b512_4_k_cu_243f9a7b_27064cuda3std3__48in_placeE - _ZN39_INTERNAL_81a4b512_4_k_cu_243f9a7b_27064cuda3std3__45__cpo6cbeginE)
_ZN39_INTERNAL_81a4b512_4_k_cu_243f9a7b_27064cuda3std3__45__cpo6cbeginE:
	.zero		1
	.type		_ZN39_INTERNAL_81a4b512_4_k_cu_243f9a7b_27064cuda3std3__48in_placeE,@object
	.size		_ZN39_INTERNAL_81a4b512_4_k_cu_243f9a7b_27064cuda3std3__48in_placeE,(_ZN39_INTERNAL_81a4b512_4_k_cu_243f9a7b_27064cuda3std6ranges3__45__cpo9iter_moveE - _ZN39_INTERNAL_81a4b512_4_k_cu_243f9a7b_27064cuda3std3__48in_placeE)
_ZN39_INTERNAL_81a4b512_4_k_cu_243f9a7b_27064cuda3std3__48in_placeE:
	.zero		1
	.type		_ZN39_INTERNAL_81a4b512_4_k_cu_243f9a7b_27064cuda3std6ranges3__45__cpo9iter_moveE,@object
	.size		_ZN39_INTERNAL_81a4b512_4_k_cu_243f9a7b_27064cuda3std6ranges3__45__cpo9iter_moveE,(_ZN39_INTERNAL_81a4b512_4_k_cu_243f9a7b_27064cuda3std3__45__cpo5beginE - _ZN39_INTERNAL_81a4b512_4_k_cu_243f9a7b_27064cuda3std6ranges3__45__cpo9iter_moveE)
_ZN39_INTERNAL_81a4b512_4_k_cu_243f9a7b_27064cuda3std6ranges3__45__cpo9iter_moveE:
	.zero		1
	.type		_ZN39_INTERNAL_81a4b512_4_k_cu_243f9a7b_27064cuda3std3__45__cpo5beginE,@object
	.size		_ZN39_INTERNAL_81a4b512_4_k_cu_243f9a7b_27064cuda3std3__45__cpo5beginE,(_ZN39_INTERNAL_81a4b512_4_k_cu_243f9a7b_27064cuda3std3__441_GLOBAL__N__81a4b512_4_k_cu_243f9a7b_27066ignoreE - _ZN39_INTERNAL_81a4b512_4_k_cu_243f9a7b_27064cuda3std3__45__cpo5beginE)
_ZN39_INTERNAL_81a4b512_4_k_cu_243f9a7b_27064cuda3std3__45__cpo5beginE:
	.zero		1
	.type		_ZN39_INTERNAL_81a4b512_4_k_cu_243f9a7b_27064cuda3std3__441_GLOBAL__N__81a4b512_4_k_cu_243f9a7b_27066ignoreE,@object
	.size		_ZN39_INTERNAL_81a4b512_4_k_cu_243f9a7b_27064cuda3std3__441_GLOBAL__N__81a4b512_4_k_cu_243f9a7b_27066ignoreE,(_ZN39_INTERNAL_81a4b512_4_k_cu_243f9a7b_27064cute7productE - _ZN39_INTERNAL_81a4b512_4_k_cu_243f9a7b_27064cuda3std3__441_GLOBAL__N__81a4b512_4_k_cu_243f9a7b_27066ignoreE)
_ZN39_INTERNAL_81a4b512_4_k_cu_243f9a7b_27064cuda3std3__441_GLOBAL__N__81a4b512_4_k_cu_243f9a7b_27066ignoreE:
	.zero		1
	.type		_ZN39_INTERNAL_81a4b512_4_k_cu_243f9a7b_27064cute7productE,@object
	.size		_ZN39_INTERNAL_81a4b512_4_k_cu_243f9a7b_27064cute7productE,(_ZN39_INTERNAL_81a4b512_4_k_cu_243f9a7b_27064cuda3std3__45__cpo3endE - _ZN39_INTERNAL_81a4b512_4_k_cu_243f9a7b_27064cute7productE)
_ZN39_INTERNAL_81a4b512_4_k_cu_243f9a7b_27064cute7productE:
	.zero		1
	.type		_ZN39_INTERNAL_81a4b512_4_k_cu_243f9a7b_27064cuda3std3__45__cpo3endE,@object
	.size		_ZN39_INTERNAL_81a4b512_4_k_cu_243f9a7b_27064cuda3std3__45__cpo3endE,(_ZN39_INTERNAL_81a4b512_4_k_cu_243f9a7b_27064cuda3std3__419piecewise_constructE - _ZN39_INTERNAL_81a4b512_4_k_cu_243f9a7b_27064cuda3std3__45__cpo3endE)
_ZN39_INTERNAL_81a4b512_4_k_cu_243f9a7b_27064cuda3std3__45__cpo3endE:
	.zero		1
	.type		_ZN39_INTERNAL_81a4b512_4_k_cu_243f9a7b_27064cuda3std3__419piecewise_constructE,@object
	.size		_ZN39_INTERNAL_81a4b512_4_k_cu_243f9a7b_27064cuda3std3__419piecewise_constructE,(_ZN39_INTERNAL_81a4b512_4_k_cu_243f9a7b_27064cuda3std3__45__cpo4cendE - _ZN39_INTERNAL_81a4b512_4_k_cu_243f9a7b_27064cuda3std3__419piecewise_constructE)
_ZN39_INTERNAL_81a4b512_4_k_cu_243f9a7b_27064cuda3std3__419piecewise_constructE:
	.zero		1
	.type		_ZN39_INTERNAL_81a4b512_4_k_cu_243f9a7b_27064cuda3std3__45__cpo4cendE,@object
	.size		_ZN39_INTERNAL_81a4b512_4_k_cu_243f9a7b_27064cuda3std3__45__cpo4cendE,(_ZN39_INTERNAL_81a4b512_4_k_cu_243f9a7b_27064cuda3std6ranges3__45__cpo4swapE - _ZN39_INTERNAL_81a4b512_4_k_cu_243f9a7b_27064cuda3std3__45__cpo4cendE)
_ZN39_INTERNAL_81a4b512_4_k_cu_243f9a7b_27064cuda3std3__45__cpo4cendE:
	.zero		1
	.type		_ZN39_INTERNAL_81a4b512_4_k_cu_243f9a7b_27064cuda3std6ranges3__45__cpo4swapE,@object
	.size		_ZN39_INTERNAL_81a4b512_4_k_cu_243f9a7b_27064cuda3std6ranges3__45__cpo4swapE,(.L_8 - _ZN39_INTERNAL_81a4b512_4_k_cu_243f9a7b_27064cuda3std6ranges3__45__cpo4swapE)
_ZN39_INTERNAL_81a4b512_4_k_cu_243f9a7b_27064cuda3std6ranges3__45__cpo4swapE:
	.zero		1
.L_8:


//--------------------- .nv.constant0._ZN7cutlass13device_kernelINS_4gemm6kernel13GemmUniversalIN4cute5tupleIJiiiiEEENS1_10collective13CollectiveMmaINS1_34MainloopSm90TmaGmmaWarpSpecializedILi3ENS5_IJNS4_1CILi1EEENSA_ILi2EEESB_EEENS1_35KernelTmaWarpSpecializedCooperativeEEENS5_IJNSA_ILi256EEENSA_ILi128EEENSA_ILi64EEEEEENS_10bfloat16_tENS5_IJlSB_lEEESK_SL_NS4_8TiledMMAINS4_8MMA_AtomIJNS4_4SM904GMMA28MMA_64x128x16_F32BF16BF16_SSILNSP_5MajorE0ELSR_0ELNSP_7ScaleInE1ELSS_1EEEEEENS4_6LayoutINS5_IJSC_SB_SB_EEENS5_IJSB_NSA_ILi0EEESX_EEEEENS5_IJNS4_10UnderscoreES10_S10_EEEEENS4_23SM90_TMA_LOAD_MULTICASTENS4_14ComposedLayoutINS4_7SwizzleILi3ELi4ELi3EEENS4_18smem_ptr_flag_bitsILi16EEENSV_INS5_IJNSA_ILi8EEESI_EEENS5_IJSI_SB_EEEEEEEvNS4_8identityENS4_13SM90_TMA_LOADES1D_vS1E_EENS_8epilogue10collective6detail29Sm90TmaWarpSpecializedAdapterINS1I_15DefaultEpilogueISK_SL_SL_NS1H_6thread17LinearCombinationISK_Li1EffLNS1M_9ScaleType4KindE0ELNS_15FloatRoundStyleE2ESK_EENS1_15EpilogueDefaultEEEEEvvEEEEvNT_6ParamsE --------------------------
	.section	.nv.constant0._ZN7cutlass13device_kernelINS_4gemm6kernel13GemmUniversalIN4cute5tupleIJiiiiEEENS1_10collective13CollectiveMmaINS1_34MainloopSm90TmaGmmaWarpSpecializedILi3ENS5_IJNS4_1CILi1EEENSA_ILi2EEESB_EEENS1_35KernelTmaWarpSpecializedCooperativeEEENS5_IJNSA_ILi256EEENSA_ILi128EEENSA_ILi64EEEEEENS_10bfloat16_tENS5_IJlSB_lEEESK_SL_NS4_8TiledMMAINS4_8MMA_AtomIJNS4_4SM904GMMA28MMA_64x128x16_F32BF16BF16_SSILNSP_5MajorE0ELSR_0ELNSP_7ScaleInE1ELSS_1EEEEEENS4_6LayoutINS5_IJSC_SB_SB_EEENS5_IJSB_NSA_ILi0EEESX_EEEEENS5_IJNS4_10UnderscoreES10_S10_EEEEENS4_23SM90_TMA_LOAD_MULTICASTENS4_14ComposedLayoutINS4_7SwizzleILi3ELi4ELi3EEENS4_18smem_ptr_flag_bitsILi16EEENSV_INS5_IJNSA_ILi8EEESI_EEENS5_IJSI_SB_EEEEEEEvNS4_8identityENS4_13SM90_TMA_LOADES1D_vS1E_EENS_8epilogue10collective6detail29Sm90TmaWarpSpecializedAdapterINS1I_15DefaultEpilogueISK_SL_SL_NS1H_6thread17LinearCombinationISK_Li1EffLNS1M_9ScaleType4KindE0ELNS_15FloatRoundStyleE2ESK_EENS1_15EpilogueDefaultEEEEEvvEEEEvNT_6ParamsE,"a",@progbits
	.sectionflags	@""
	.align	4
.nv.constant0._ZN7cutlass13device_kernelINS_4gemm6kernel13GemmUniversalIN4cute5tupleIJiiiiEEENS1_10collective13CollectiveMmaINS1_34MainloopSm90TmaGmmaWarpSpecializedILi3ENS5_IJNS4_1CILi1EEENSA_ILi2EEESB_EEENS1_35KernelTmaWarpSpecializedCooperativeEEENS5_IJNSA_ILi256EEENSA_ILi128EEENSA_ILi64EEEEEENS_10bfloat16_tENS5_IJlSB_lEEESK_SL_NS4_8TiledMMAINS4_8MMA_AtomIJNS4_4SM904GMMA28MMA_64x128x16_F32BF16BF16_SSILNSP_5MajorE0ELSR_0ELNSP_7ScaleInE1ELSS_1EEEEEENS4_6LayoutINS5_IJSC_SB_SB_EEENS5_IJSB_NSA_ILi0EEESX_EEEEENS5_IJNS4_10UnderscoreES10_S10_EEEEENS4_23SM90_TMA_LOAD_MULTICASTENS4_14ComposedLayoutINS4_7SwizzleILi3ELi4ELi3EEENS4_18smem_ptr_flag_bitsILi16EEENSV_INS5_IJNSA_ILi8EEESI_EEENS5_IJSI_SB_EEEEEEEvNS4_8identityENS4_13SM90_TMA_LOADES1D_vS1E_EENS_8epilogue10collective6detail29Sm90TmaWarpSpecializedAdapterINS1I_15DefaultEpilogueISK_SL_SL_NS1H_6thread17LinearCombinationISK_Li1EffLNS1M_9ScaleType4KindE0ELNS_15FloatRoundStyleE2ESK_EENS1_15EpilogueDefaultEEEEEvvEEEEvNT_6ParamsE:
	.zero		1664


//--------------------- SYMBOLS --------------------------

	.type		.nv.reservedSmem.offset0,@object
	.size		.nv.reservedSmem.offset0,0x4
	.type		__assertfail,@function
